//
// Generated by NVIDIA NVVM Compiler
//
// Compiler Build ID: CL-36424714
// Cuda compilation tools, release 13.0, V13.0.88
// Based on NVVM 20.0.0
//

.version 9.0
.target sm_100
.address_size 64

	// .globl	_Z19matrixMultiplyTiledPfS_S_i
// _ZZ19matrixMultiplyTiledPfS_S_iE4ds_A has been demoted
// _ZZ19matrixMultiplyTiledPfS_S_iE4ds_B has been demoted

.visible .entry _Z19matrixMultiplyTiledPfS_S_i(
	.param .u64 .ptr .align 1 _Z19matrixMultiplyTiledPfS_S_i_param_0,
	.param .u64 .ptr .align 1 _Z19matrixMultiplyTiledPfS_S_i_param_1,
	.param .u64 .ptr .align 1 _Z19matrixMultiplyTiledPfS_S_i_param_2,
	.param .u32 _Z19matrixMultiplyTiledPfS_S_i_param_3
)
{
	.reg .pred 	%p<10>;
	.reg .b32 	%r<42>;
	.reg .b32 	%f<63>;
	.reg .b64 	%rd<13>;
	// demoted variable
	.shared .align 4 .b8 _ZZ19matrixMultiplyTiledPfS_S_iE4ds_A[1024];
	// demoted variable
	.shared .align 4 .b8 _ZZ19matrixMultiplyTiledPfS_S_iE4ds_B[1024];
	ld.param.u64 	%rd4, [_Z19matrixMultiplyTiledPfS_S_i_param_0];
	ld.param.u64 	%rd5, [_Z19matrixMultiplyTiledPfS_S_i_param_1];
	ld.param.u64 	%rd6, [_Z19matrixMultiplyTiledPfS_S_i_param_2];
	ld.param.u32 	%r24, [_Z19matrixMultiplyTiledPfS_S_i_param_3];
	mov.u32 	%r25, %ctaid.x;
	mov.u32 	%r26, %ctaid.y;
	mov.u32 	%r37, %tid.x;
	mov.u32 	%r39, %tid.y;
	shl.b32 	%r27, %r26, 4;
	add.s32 	%r3, %r27, %r39;
	shl.b32 	%r4, %r25, 4;
	add.s32 	%r5, %r4, %r37;
	setp.lt.s32 	%p1, %r24, 1;
	mov.f32 	%f62, 0f00000000;
	@%p1 bra 	$L__BB0_7;
	add.s32 	%r28, %r24, 15;
	shr.u32 	%r29, %r28, 4;
	shl.b32 	%r30, %r39, 6;
	mov.u32 	%r31, _ZZ19matrixMultiplyTiledPfS_S_iE4ds_A;
	add.s32 	%r6, %r31, %r30;
	shl.b32 	%r32, %r37, 2;
	add.s32 	%r7, %r6, %r32;
	mov.u32 	%r33, _ZZ19matrixMultiplyTiledPfS_S_iE4ds_B;
	add.s32 	%r9, %r33, %r32;
	add.s32 	%r8, %r9, %r30;
	neg.s32 	%r41, %r29;
	mad.lo.s32 	%r34, %r39, %r24, %r37;
	add.s32 	%r40, %r34, %r4;
	shl.b32 	%r12, %r24, 4;
	mad.lo.s32 	%r38, %r24, %r3, %r37;
	cvta.to.global.u64 	%rd1, %rd4;
	cvta.to.global.u64 	%rd2, %rd5;
	mov.f32 	%f62, 0f00000000;
$L__BB0_2:
	setp.ge.u32 	%p2, %r3, %r24;
	mul.wide.s32 	%rd7, %r38, 4;
	add.s64 	%rd3, %rd1, %rd7;
	setp.ge.s32 	%p3, %r37, %r24;
	mov.f32 	%f60, 0f00000000;
	or.pred  	%p4, %p2, %p3;
	@%p4 bra 	$L__BB0_4;
	ld.global.f32 	%f60, [%rd3];
$L__BB0_4:
	setp.ge.u32 	%p5, %r5, %r24;
	st.shared.f32 	[%r7], %f60;
	setp.ge.s32 	%p6, %r39, %r24;
	mov.f32 	%f61, 0f00000000;
	or.pred  	%p7, %p5, %p6;
	@%p7 bra 	$L__BB0_6;
	mul.wide.u32 	%rd8, %r40, 4;
	add.s64 	%rd9, %rd2, %rd8;
	ld.global.f32 	%f61, [%rd9];
$L__BB0_6:
	st.shared.f32 	[%r8], %f61;
	bar.sync 	0;
	ld.shared.f32 	%f12, [%r6];
	ld.shared.f32 	%f13, [%r9];
	fma.rn.f32 	%f14, %f12, %f13, %f62;
	ld.shared.f32 	%f15, [%r6+4];
	ld.shared.f32 	%f16, [%r9+64];
	fma.rn.f32 	%f17, %f15, %f16, %f14;
	ld.shared.f32 	%f18, [%r6+8];
	ld.shared.f32 	%f19, [%r9+128];
	fma.rn.f32 	%f20, %f18, %f19, %f17;
	ld.shared.f32 	%f21, [%r6+12];
	ld.shared.f32 	%f22, [%r9+192];
	fma.rn.f32 	%f23, %f21, %f22, %f20;
	ld.shared.f32 	%f24, [%r6+16];
	ld.shared.f32 	%f25, [%r9+256];
	fma.rn.f32 	%f26, %f24, %f25, %f23;
	ld.shared.f32 	%f27, [%r6+20];
	ld.shared.f32 	%f28, [%r9+320];
	fma.rn.f32 	%f29, %f27, %f28, %f26;
	ld.shared.f32 	%f30, [%r6+24];
	ld.shared.f32 	%f31, [%r9+384];
	fma.rn.f32 	%f32, %f30, %f31, %f29;
	ld.shared.f32 	%f33, [%r6+28];
	ld.shared.f32 	%f34, [%r9+448];
	fma.rn.f32 	%f35, %f33, %f34, %f32;
	ld.shared.f32 	%f36, [%r6+32];
	ld.shared.f32 	%f37, [%r9+512];
	fma.rn.f32 	%f38, %f36, %f37, %f35;
	ld.shared.f32 	%f39, [%r6+36];
	ld.shared.f32 	%f40, [%r9+576];
	fma.rn.f32 	%f41, %f39, %f40, %f38;
	ld.shared.f32 	%f42, [%r6+40];
	ld.shared.f32 	%f43, [%r9+640];
	fma.rn.f32 	%f44, %f42, %f43, %f41;
	ld.shared.f32 	%f45, [%r6+44];
	ld.shared.f32 	%f46, [%r9+704];
	fma.rn.f32 	%f47, %f45, %f46, %f44;
	ld.shared.f32 	%f48, [%r6+48];
	ld.shared.f32 	%f49, [%r9+768];
	fma.rn.f32 	%f50, %f48, %f49, %f47;
	ld.shared.f32 	%f51, [%r6+52];
	ld.shared.f32 	%f52, [%r9+832];
	fma.rn.f32 	%f53, %f51, %f52, %f50;
	ld.shared.f32 	%f54, [%r6+56];
	ld.shared.f32 	%f55, [%r9+896];
	fma.rn.f32 	%f56, %f54, %f55, %f53;
	ld.shared.f32 	%f57, [%r6+60];
	ld.shared.f32 	%f58, [%r9+960];
	fma.rn.f32 	%f62, %f57, %f58, %f56;
	bar.sync 	0;
	add.s32 	%r41, %r41, 1;
	setp.ne.s32 	%p8, %r41, 0;
	add.s32 	%r40, %r40, %r12;
	add.s32 	%r39, %r39, 16;
	add.s32 	%r38, %r38, 16;
	add.s32 	%r37, %r37, 16;
	@%p8 bra 	$L__BB0_2;
$L__BB0_7:
	max.s32 	%r35, %r3, %r5;
	setp.ge.s32 	%p9, %r35, %r24;
	@%p9 bra 	$L__BB0_9;
	mad.lo.s32 	%r36, %r24, %r3, %r5;
	cvta.to.global.u64 	%rd10, %rd6;
	mul.wide.u32 	%rd11, %r36, 4;
	add.s64 	%rd12, %rd10, %rd11;
	st.global.f32 	[%rd12], %f62;
$L__BB0_9:
	ret;

}
	// .globl	_Z14convolutionGPUPjPfS_ii
.visible .entry _Z14convolutionGPUPjPfS_ii(
	.param .u64 .ptr .align 1 _Z14convolutionGPUPjPfS_ii_param_0,
	.param .u64 .ptr .align 1 _Z14convolutionGPUPjPfS_ii_param_1,
	.param .u64 .ptr .align 1 _Z14convolutionGPUPjPfS_ii_param_2,
	.param .u32 _Z14convolutionGPUPjPfS_ii_param_3,
	.param .u32 _Z14convolutionGPUPjPfS_ii_param_4
)
{
	.reg .pred 	%p<91>;
	.reg .b32 	%r<93>;
	.reg .b32 	%f<118>;
	.reg .b64 	%rd<62>;

	ld.param.u64 	%rd6, [_Z14convolutionGPUPjPfS_ii_param_0];
	ld.param.u64 	%rd7, [_Z14convolutionGPUPjPfS_ii_param_1];
	ld.param.u64 	%rd5, [_Z14convolutionGPUPjPfS_ii_param_2];
	ld.param.u32 	%r38, [_Z14convolutionGPUPjPfS_ii_param_3];
	ld.param.u32 	%r37, [_Z14convolutionGPUPjPfS_ii_param_4];
	cvta.to.global.u64 	%rd1, %rd7;
	cvta.to.global.u64 	%rd2, %rd6;
	mov.u32 	%r39, %ctaid.x;
	mov.u32 	%r40, %ntid.x;
	mov.u32 	%r41, %tid.x;
	mad.lo.s32 	%r1, %r39, %r40, %r41;
	mov.u32 	%r42, %ctaid.y;
	mov.u32 	%r43, %ntid.y;
	mov.u32 	%r44, %tid.y;
	mad.lo.s32 	%r45, %r42, %r43, %r44;
	max.s32 	%r46, %r1, %r45;
	setp.ge.s32 	%p2, %r46, %r38;
	@%p2 bra 	$L__BB1_46;
	setp.lt.s32 	%p3, %r37, 1;
	mov.f32 	%f116, 0f00000000;
	@%p3 bra 	$L__BB1_45;
	shr.u32 	%r48, %r37, 1;
	sub.s32 	%r3, %r45, %r48;
	sub.s32 	%r4, %r1, %r48;
	and.b32  	%r5, %r37, 7;
	add.s32 	%r6, %r5, -1;
	and.b32  	%r7, %r37, 3;
	and.b32  	%r8, %r37, 2147483640;
	and.b32  	%r9, %r37, 1;
	mov.f32 	%f116, 0f00000000;
	mov.b32 	%r88, 0;
$L__BB1_3:
	setp.lt.u32 	%p4, %r37, 8;
	add.s32 	%r50, %r3, %r88;
	setp.gt.s32 	%p5, %r50, -1;
	setp.lt.s32 	%p6, %r50, %r38;
	and.pred  	%p1, %p5, %p6;
	mul.lo.s32 	%r11, %r50, %r38;
	mul.lo.s32 	%r12, %r88, %r37;
	mov.b32 	%r91, 0;
	@%p4 bra 	$L__BB1_22;
	mov.b32 	%r89, 0;
	cvt.u64.u32 	%rd14, %r12;
$L__BB1_5:
	.pragma "nounroll";
	add.s32 	%r14, %r4, %r89;
	setp.gt.s32 	%p7, %r14, -1;
	setp.lt.s32 	%p8, %r14, %r38;
	and.pred  	%p9, %p7, %p8;
	and.pred  	%p10, %p1, %p9;
	mov.f32 	%f95, 0f00000000;
	not.pred 	%p11, %p10;
	@%p11 bra 	$L__BB1_7;
	add.s32 	%r52, %r14, %r11;
	mul.wide.u32 	%rd8, %r52, 4;
	add.s64 	%rd9, %rd2, %rd8;
	ld.global.u32 	%r53, [%rd9];
	cvt.rn.f32.u32 	%f95, %r53;
$L__BB1_7:
	add.s32 	%r54, %r89, %r12;
	mul.wide.u32 	%rd10, %r54, 4;
	add.s64 	%rd11, %rd1, %rd10;
	ld.global.f32 	%f61, [%rd11];
	fma.rn.f32 	%f5, %f95, %f61, %f116;
	add.s32 	%r15, %r14, 1;
	setp.gt.s32 	%p12, %r15, -1;
	setp.lt.s32 	%p13, %r15, %r38;
	and.pred  	%p14, %p12, %p13;
	and.pred  	%p15, %p1, %p14;
	mov.f32 	%f96, 0f00000000;
	not.pred 	%p16, %p15;
	@%p16 bra 	$L__BB1_9;
	add.s32 	%r55, %r15, %r11;
	mul.wide.u32 	%rd12, %r55, 4;
	add.s64 	%rd13, %rd2, %rd12;
	ld.global.u32 	%r56, [%rd13];
	cvt.rn.f32.u32 	%f96, %r56;
$L__BB1_9:
	cvt.u64.u32 	%rd15, %r89;
	add.s64 	%rd16, %rd15, %rd14;
	shl.b64 	%rd17, %rd16, 2;
	add.s64 	%rd3, %rd1, %rd17;
	ld.global.f32 	%f63, [%rd3+4];
	fma.rn.f32 	%f8, %f96, %f63, %f5;
	add.s32 	%r16, %r14, 2;
	setp.gt.s32 	%p17, %r16, -1;
	setp.lt.s32 	%p18, %r16, %r38;
	and.pred  	%p19, %p17, %p18;
	and.pred  	%p20, %p1, %p19;
	mov.f32 	%f97, 0f00000000;
	not.pred 	%p21, %p20;
	@%p21 bra 	$L__BB1_11;
	add.s32 	%r57, %r16, %r11;
	mul.wide.u32 	%rd18, %r57, 4;
	add.s64 	%rd19, %rd2, %rd18;
	ld.global.u32 	%r58, [%rd19];
	cvt.rn.f32.u32 	%f97, %r58;
$L__BB1_11:
	ld.global.f32 	%f65, [%rd3+8];
	fma.rn.f32 	%f11, %f97, %f65, %f8;
	add.s32 	%r17, %r14, 3;
	setp.gt.s32 	%p22, %r17, -1;
	setp.lt.s32 	%p23, %r17, %r38;
	and.pred  	%p24, %p22, %p23;
	and.pred  	%p25, %p1, %p24;
	mov.f32 	%f98, 0f00000000;
	not.pred 	%p26, %p25;
	@%p26 bra 	$L__BB1_13;
	add.s32 	%r59, %r17, %r11;
	mul.wide.u32 	%rd20, %r59, 4;
	add.s64 	%rd21, %rd2, %rd20;
	ld.global.u32 	%r60, [%rd21];
	cvt.rn.f32.u32 	%f98, %r60;
$L__BB1_13:
	ld.global.f32 	%f67, [%rd3+12];
	fma.rn.f32 	%f14, %f98, %f67, %f11;
	add.s32 	%r18, %r14, 4;
	setp.gt.s32 	%p27, %r18, -1;
	setp.lt.s32 	%p28, %r18, %r38;
	and.pred  	%p29, %p27, %p28;
	and.pred  	%p30, %p1, %p29;
	mov.f32 	%f99, 0f00000000;
	not.pred 	%p31, %p30;
	@%p31 bra 	$L__BB1_15;
	add.s32 	%r61, %r18, %r11;
	mul.wide.u32 	%rd22, %r61, 4;
	add.s64 	%rd23, %rd2, %rd22;
	ld.global.u32 	%r62, [%rd23];
	cvt.rn.f32.u32 	%f99, %r62;
$L__BB1_15:
	ld.global.f32 	%f69, [%rd3+16];
	fma.rn.f32 	%f17, %f99, %f69, %f14;
	add.s32 	%r19, %r14, 5;
	setp.gt.s32 	%p32, %r19, -1;
	setp.lt.s32 	%p33, %r19, %r38;
	and.pred  	%p34, %p32, %p33;
	and.pred  	%p35, %p1, %p34;
	mov.f32 	%f100, 0f00000000;
	not.pred 	%p36, %p35;
	@%p36 bra 	$L__BB1_17;
	add.s32 	%r63, %r19, %r11;
	mul.wide.u32 	%rd24, %r63, 4;
	add.s64 	%rd25, %rd2, %rd24;
	ld.global.u32 	%r64, [%rd25];
	cvt.rn.f32.u32 	%f100, %r64;
$L__BB1_17:
	ld.global.f32 	%f71, [%rd3+20];
	fma.rn.f32 	%f20, %f100, %f71, %f17;
	add.s32 	%r20, %r14, 6;
	setp.gt.s32 	%p37, %r20, -1;
	setp.lt.s32 	%p38, %r20, %r38;
	and.pred  	%p39, %p37, %p38;
	and.pred  	%p40, %p1, %p39;
	mov.f32 	%f101, 0f00000000;
	not.pred 	%p41, %p40;
	@%p41 bra 	$L__BB1_19;
	add.s32 	%r65, %r20, %r11;
	mul.wide.u32 	%rd26, %r65, 4;
	add.s64 	%rd27, %rd2, %rd26;
	ld.global.u32 	%r66, [%rd27];
	cvt.rn.f32.u32 	%f101, %r66;
$L__BB1_19:
	ld.global.f32 	%f73, [%rd3+24];
	fma.rn.f32 	%f23, %f101, %f73, %f20;
	add.s32 	%r21, %r14, 7;
	setp.gt.s32 	%p42, %r21, -1;
	setp.lt.s32 	%p43, %r21, %r38;
	and.pred  	%p44, %p42, %p43;
	and.pred  	%p45, %p1, %p44;
	mov.f32 	%f102, 0f00000000;
	not.pred 	%p46, %p45;
	@%p46 bra 	$L__BB1_21;
	add.s32 	%r67, %r21, %r11;
	mul.wide.u32 	%rd28, %r67, 4;
	add.s64 	%rd29, %rd2, %rd28;
	ld.global.u32 	%r68, [%rd29];
	cvt.rn.f32.u32 	%f102, %r68;
$L__BB1_21:
	ld.global.f32 	%f74, [%rd3+28];
	fma.rn.f32 	%f116, %f102, %f74, %f23;
	add.s32 	%r89, %r89, 8;
	setp.ne.s32 	%p47, %r89, %r8;
	mov.u32 	%r91, %r8;
	@%p47 bra 	$L__BB1_5;
$L__BB1_22:
	setp.eq.s32 	%p48, %r5, 0;
	@%p48 bra 	$L__BB1_44;
	setp.lt.u32 	%p49, %r6, 3;
	@%p49 bra 	$L__BB1_33;
	add.s32 	%r24, %r4, %r91;
	setp.gt.s32 	%p50, %r24, -1;
	setp.lt.s32 	%p51, %r24, %r38;
	and.pred  	%p52, %p50, %p51;
	and.pred  	%p53, %p1, %p52;
	mov.f32 	%f105, 0f00000000;
	not.pred 	%p54, %p53;
	@%p54 bra 	$L__BB1_26;
	add.s32 	%r69, %r24, %r11;
	mul.wide.u32 	%rd30, %r69, 4;
	add.s64 	%rd31, %rd2, %rd30;
	ld.global.u32 	%r70, [%rd31];
	cvt.rn.f32.u32 	%f105, %r70;
$L__BB1_26:
	add.s32 	%r71, %r91, %r12;
	mul.wide.u32 	%rd32, %r71, 4;
	add.s64 	%rd33, %rd1, %rd32;
	ld.global.f32 	%f78, [%rd33];
	fma.rn.f32 	%f31, %f105, %f78, %f116;
	add.s32 	%r25, %r24, 1;
	setp.gt.s32 	%p55, %r25, -1;
	setp.lt.s32 	%p56, %r25, %r38;
	and.pred  	%p57, %p55, %p56;
	and.pred  	%p58, %p1, %p57;
	mov.f32 	%f106, 0f00000000;
	not.pred 	%p59, %p58;
	@%p59 bra 	$L__BB1_28;
	add.s32 	%r72, %r25, %r11;
	mul.wide.u32 	%rd34, %r72, 4;
	add.s64 	%rd35, %rd2, %rd34;
	ld.global.u32 	%r73, [%rd35];
	cvt.rn.f32.u32 	%f106, %r73;
$L__BB1_28:
	cvt.u64.u32 	%rd36, %r12;
	cvt.u64.u32 	%rd37, %r91;
	add.s64 	%rd38, %rd37, %rd36;
	shl.b64 	%rd39, %rd38, 2;
	add.s64 	%rd4, %rd1, %rd39;
	ld.global.f32 	%f80, [%rd4+4];
	fma.rn.f32 	%f34, %f106, %f80, %f31;
	add.s32 	%r26, %r24, 2;
	setp.gt.s32 	%p60, %r26, -1;
	setp.lt.s32 	%p61, %r26, %r38;
	and.pred  	%p62, %p60, %p61;
	and.pred  	%p63, %p1, %p62;
	mov.f32 	%f107, 0f00000000;
	not.pred 	%p64, %p63;
	@%p64 bra 	$L__BB1_30;
	add.s32 	%r74, %r26, %r11;
	mul.wide.u32 	%rd40, %r74, 4;
	add.s64 	%rd41, %rd2, %rd40;
	ld.global.u32 	%r75, [%rd41];
	cvt.rn.f32.u32 	%f107, %r75;
$L__BB1_30:
	ld.global.f32 	%f82, [%rd4+8];
	fma.rn.f32 	%f37, %f107, %f82, %f34;
	add.s32 	%r27, %r24, 3;
	setp.gt.s32 	%p65, %r27, -1;
	setp.lt.s32 	%p66, %r27, %r38;
	and.pred  	%p67, %p65, %p66;
	and.pred  	%p68, %p1, %p67;
	mov.f32 	%f108, 0f00000000;
	not.pred 	%p69, %p68;
	@%p69 bra 	$L__BB1_32;
	add.s32 	%r76, %r27, %r11;
	mul.wide.u32 	%rd42, %r76, 4;
	add.s64 	%rd43, %rd2, %rd42;
	ld.global.u32 	%r77, [%rd43];
	cvt.rn.f32.u32 	%f108, %r77;
$L__BB1_32:
	ld.global.f32 	%f83, [%rd4+12];
	fma.rn.f32 	%f116, %f108, %f83, %f37;
	add.s32 	%r91, %r91, 4;
$L__BB1_33:
	setp.eq.s32 	%p70, %r7, 0;
	@%p70 bra 	$L__BB1_44;
	setp.eq.s32 	%p71, %r7, 1;
	@%p71 bra 	$L__BB1_40;
	add.s32 	%r30, %r4, %r91;
	setp.gt.s32 	%p72, %r30, -1;
	setp.lt.s32 	%p73, %r30, %r38;
	and.pred  	%p74, %p72, %p73;
	and.pred  	%p75, %p1, %p74;
	mov.f32 	%f111, 0f00000000;
	not.pred 	%p76, %p75;
	@%p76 bra 	$L__BB1_37;
	add.s32 	%r78, %r30, %r11;
	mul.wide.u32 	%rd44, %r78, 4;
	add.s64 	%rd45, %rd2, %rd44;
	ld.global.u32 	%r79, [%rd45];
	cvt.rn.f32.u32 	%f111, %r79;
$L__BB1_37:
	add.s32 	%r80, %r91, %r12;
	mul.wide.u32 	%rd46, %r80, 4;
	add.s64 	%rd47, %rd1, %rd46;
	ld.global.f32 	%f87, [%rd47];
	fma.rn.f32 	%f45, %f111, %f87, %f116;
	add.s32 	%r31, %r30, 1;
	setp.gt.s32 	%p77, %r31, -1;
	setp.lt.s32 	%p78, %r31, %r38;
	and.pred  	%p79, %p77, %p78;
	and.pred  	%p80, %p1, %p79;
	mov.f32 	%f112, 0f00000000;
	not.pred 	%p81, %p80;
	@%p81 bra 	$L__BB1_39;
	add.s32 	%r81, %r31, %r11;
	mul.wide.u32 	%rd48, %r81, 4;
	add.s64 	%rd49, %rd2, %rd48;
	ld.global.u32 	%r82, [%rd49];
	cvt.rn.f32.u32 	%f112, %r82;
$L__BB1_39:
	cvt.u64.u32 	%rd50, %r12;
	cvt.u64.u32 	%rd51, %r91;
	add.s64 	%rd52, %rd51, %rd50;
	shl.b64 	%rd53, %rd52, 2;
	add.s64 	%rd54, %rd1, %rd53;
	ld.global.f32 	%f88, [%rd54+4];
	fma.rn.f32 	%f116, %f112, %f88, %f45;
	add.s32 	%r91, %r91, 2;
$L__BB1_40:
	setp.eq.s32 	%p82, %r9, 0;
	@%p82 bra 	$L__BB1_44;
	add.s32 	%r34, %r4, %r91;
	setp.gt.s32 	%p83, %r34, -1;
	setp.lt.s32 	%p84, %r34, %r38;
	and.pred  	%p85, %p83, %p84;
	and.pred  	%p86, %p1, %p85;
	mov.f32 	%f115, 0f00000000;
	not.pred 	%p87, %p86;
	@%p87 bra 	$L__BB1_43;
	add.s32 	%r83, %r34, %r11;
	mul.wide.u32 	%rd55, %r83, 4;
	add.s64 	%rd56, %rd2, %rd55;
	ld.global.u32 	%r84, [%rd56];
	cvt.rn.f32.u32 	%f115, %r84;
$L__BB1_43:
	add.s32 	%r85, %r91, %r12;
	mul.wide.u32 	%rd57, %r85, 4;
	add.s64 	%rd58, %rd1, %rd57;
	ld.global.f32 	%f90, [%rd58];
	fma.rn.f32 	%f116, %f115, %f90, %f116;
$L__BB1_44:
	add.s32 	%r88, %r88, 1;
	setp.ne.s32 	%p88, %r88, %r37;
	@%p88 bra 	$L__BB1_3;
$L__BB1_45:
	setp.lt.f32 	%p89, %f116, 0f00000000;
	selp.f32 	%f91, 0f00000000, %f116, %p89;
	setp.gt.f32 	%p90, %f91, 0f437F0000;
	selp.f32 	%f92, 0f437F0000, %f91, %p90;
	cvt.rzi.u32.f32 	%r86, %f92;
	mad.lo.s32 	%r87, %r38, %r45, %r1;
	cvta.to.global.u64 	%rd59, %rd5;
	mul.wide.s32 	%rd60, %r87, 4;
	add.s64 	%rd61, %rd59, %rd60;
	st.global.u32 	[%rd61], %r86;
$L__BB1_46:
	ret;

}


// ===== COMPILED SASS (sm_100) =====

	.target	sm_100

	.elftype	@"ET_EXEC"


//--------------------- .note.nv.tkinfo           --------------------------
	.section	.note.nv.tkinfo,"",@"SHT_NOTE"
	.sectionflags	@"SHF_NOTE_NV_TKINFO"
	.tkinfo
        /*0018*/ 	.word	0x00000002
        /*0030*/ 	.string	""
        /*0030*/ 	.string	"ptxas"
        /*0030*/ 	.string	"Cuda compilation tools, release 13.0, V13.0.88"
        /*0030*/ 	.string	"Build cuda_13.0.r13.0/compiler.36424714_0"
        /*0030*/ 	.string	"-arch sm_100 -m 64 "



//--------------------- .note.nv.cuinfo           --------------------------
	.section	.note.nv.cuinfo,"",@"SHT_NOTE"
	.sectionflags	@"SHF_NOTE_NV_CUINFO"
        /*0018*/ 	.short	0x0002
        /*001a*/ 	.short	0x0064
        /*001c*/ 	.short	0x0082
	.zero		2


//--------------------- .nv.info                  --------------------------
	.section	.nv.info,"",@"SHT_CUDA_INFO"
	.align	4


	//----- nvinfo : EIATTR_REGCOUNT
	.align		4
        /*0000*/ 	.byte	0x04, 0x2f
        /*0002*/ 	.short	(.L_1 - .L_0)
	.align		4
.L_0:
        /*0004*/ 	.word	index@(_Z19matrixMultiplyTiledPfS_S_i)
        /*0008*/ 	.word	0x00000020


	//----- nvinfo : EIATTR_FRAME_SIZE
	.align		4
.L_1:
        /*000c*/ 	.byte	0x04, 0x11
        /*000e*/ 	.short	(.L_3 - .L_2)
	.align		4
.L_2:
        /*0010*/ 	.word	index@(_Z19matrixMultiplyTiledPfS_S_i)
        /*0014*/ 	.word	0x00000000


	//----- nvinfo : EIATTR_REGCOUNT
	.align		4
.L_3:
        /*0018*/ 	.byte	0x04, 0x2f
        /*001a*/ 	.short	(.L_5 - .L_4)
	.align		4
.L_4:
        /*001c*/ 	.word	index@(_Z14convolutionGPUPjPfS_ii)
        /*0020*/ 	.word	0x00000020


	//----- nvinfo : EIATTR_FRAME_SIZE
	.align		4
.L_5:
        /*0024*/ 	.byte	0x04, 0x11
        /*0026*/ 	.short	(.L_7 - .L_6)
	.align		4
.L_6:
        /*0028*/ 	.word	index@(_Z14convolutionGPUPjPfS_ii)
        /*002c*/ 	.word	0x00000000


	//----- nvinfo : EIATTR_MIN_STACK_SIZE
	.align		4
.L_7:
        /*0030*/ 	.byte	0x04, 0x12
        /*0032*/ 	.short	(.L_9 - .L_8)
	.align		4
.L_8:
        /*0034*/ 	.word	index@(_Z14convolutionGPUPjPfS_ii)
        /*0038*/ 	.word	0x00000000


	//----- nvinfo : EIATTR_MIN_STACK_SIZE
	.align		4
.L_9:
        /*003c*/ 	.byte	0x04, 0x12
        /*003e*/ 	.short	(.L_11 - .L_10)
	.align		4
.L_10:
        /*0040*/ 	.word	index@(_Z19matrixMultiplyTiledPfS_S_i)
        /*0044*/ 	.word	0x00000000
.L_11:


//--------------------- .nv.compat                --------------------------
	.section	.nv.compat,"",@"SHT_CUDA_COMPAT_INFO"
	.align	4
        /*0000*/ 	.byte	0x02, 0x09, 0x00, 0x00, 0x02, 0x02, 0x01, 0x00, 0x02, 0x05, 0x05, 0x00, 0x03, 0x07, 0x01, 0x01
        /*0010*/ 	.byte	0x02, 0x03, 0x00, 0x00, 0x02, 0x06, 0x01, 0x00, 0x04, 0x0b, 0x08, 0x00, 0x09, 0x00, 0x00, 0x00
        /*0020*/ 	.byte	0x00, 0x00, 0x00, 0x00


//--------------------- .nv.info._Z14convolutionGPUPjPfS_ii --------------------------
	.section	.nv.info._Z14convolutionGPUPjPfS_ii,"",@"SHT_CUDA_INFO"
	.sectionflags	@""
	.align	4


	//----- nvinfo : EIATTR_CUDA_API_VERSION
	.align		4
        /*0000*/ 	.byte	0x04, 0x37
        /*0002*/ 	.short	(.L_13 - .L_12)
.L_12:
        /*0004*/ 	.word	0x00000082


	//----- nvinfo : EIATTR_KPARAM_INFO
	.align		4
.L_13:
        /*0008*/ 	.byte	0x04, 0x17
        /*000a*/ 	.short	(.L_15 - .L_14)
.L_14:
        /*000c*/ 	.word	0x00000000
        /*0010*/ 	.short	0x0004
        /*0012*/ 	.short	0x001c
        /*0014*/ 	.byte	0x00, 0xf0, 0x11, 0x00


	//----- nvinfo : EIATTR_KPARAM_INFO
	.align		4
.L_15:
        /*0018*/ 	.byte	0x04, 0x17
        /*001a*/ 	.short	(.L_17 - .L_16)
.L_16:
        /*001c*/ 	.word	0x00000000
        /*0020*/ 	.short	0x0003
        /*0022*/ 	.short	0x0018
        /*0024*/ 	.byte	0x00, 0xf0, 0x11, 0x00


	//----- nvinfo : EIATTR_KPARAM_INFO
	.align		4
.L_17:
        /*0028*/ 	.byte	0x04, 0x17
        /*002a*/ 	.short	(.L_19 - .L_18)
.L_18:
        /*002c*/ 	.word	0x00000000
        /*0030*/ 	.short	0x0002
        /*0032*/ 	.short	0x0010
        /*0034*/ 	.byte	0x00, 0xf5, 0x21, 0x00


	//----- nvinfo : EIATTR_KPARAM_INFO
	.align		4
.L_19:
        /*0038*/ 	.byte	0x04, 0x17
        /*003a*/ 	.short	(.L_21 - .L_20)
.L_20:
        /*003c*/ 	.word	0x00000000
        /*0040*/ 	.short	0x0001
        /*0042*/ 	.short	0x0008
        /*0044*/ 	.byte	0x00, 0xf5, 0x21, 0x00


	//----- nvinfo : EIATTR_KPARAM_INFO
	.align		4
.L_21:
        /*0048*/ 	.byte	0x04, 0x17
        /*004a*/ 	.short	(.L_23 - .L_22)
.L_22:
        /*004c*/ 	.word	0x00000000
        /*0050*/ 	.short	0x0000
        /*0052*/ 	.short	0x0000
        /*0054*/ 	.byte	0x00, 0xf5, 0x21, 0x00


	//----- nvinfo : EIATTR_SPARSE_MMA_MASK
	.align		4
.L_23:
        /*0058*/ 	.byte	0x03, 0x50
        /*005a*/ 	.short	0x0000


	//----- nvinfo : EIATTR_MAXREG_COUNT
	.align		4
        /*005c*/ 	.byte	0x03, 0x1b
        /*005e*/ 	.short	0x00ff


	//----- nvinfo : EIATTR_MERCURY_ISA_VERSION
	.align		4
        /*0060*/ 	.byte	0x03, 0x5f
        /*0062*/ 	.short	0x0101


	//----- nvinfo : EIATTR_VRC_CTA_INIT_COUNT
	.align		4
        /*0064*/ 	.byte	0x02, 0x4a
	.zero		1
	.zero		1


	//----- nvinfo : EIATTR_EXIT_INSTR_OFFSETS
	.align		4
        /*0068*/ 	.byte	0x04, 0x1c
        /*006a*/ 	.short	(.L_25 - .L_24)


	//   ....[0]....
.L_24:
        /*006c*/ 	.word	0x000000c0


	//   ....[1]....
        /*0070*/ 	.word	0x00001100


	//----- nvinfo : EIATTR_CBANK_PARAM_SIZE
	.align		4
.L_25:
        /*0074*/ 	.byte	0x03, 0x19
        /*0076*/ 	.short	0x0020


	//----- nvinfo : EIATTR_PARAM_CBANK
	.align		4
        /*0078*/ 	.byte	0x04, 0x0a
        /*007a*/ 	.short	(.L_27 - .L_26)
	.align		4
.L_26:
        /*007c*/ 	.word	index@(.nv.constant0._Z14convolutionGPUPjPfS_ii)
        /*0080*/ 	.short	0x0380
        /*0082*/ 	.short	0x0020


	//----- nvinfo : EIATTR_SW_WAR
	.align		4
.L_27:
        /*0084*/ 	.byte	0x04, 0x36
        /*0086*/ 	.short	(.L_29 - .L_28)
.L_28:
        /*0088*/ 	.word	0x00000008
.L_29:


//--------------------- .nv.info._Z19matrixMultiplyTiledPfS_S_i --------------------------
	.section	.nv.info._Z19matrixMultiplyTiledPfS_S_i,"",@"SHT_CUDA_INFO"
	.sectionflags	@""
	.align	4


	//----- nvinfo : EIATTR_CUDA_API_VERSION
	.align		4
        /*0000*/ 	.byte	0x04, 0x37
        /*0002*/ 	.short	(.L_31 - .L_30)
.L_30:
        /*0004*/ 	.word	0x00000082


	//----- nvinfo : EIATTR_KPARAM_INFO
	.align		4
.L_31:
        /*0008*/ 	.byte	0x04, 0x17
        /*000a*/ 	.short	(.L_33 - .L_32)
.L_32:
        /*000c*/ 	.word	0x00000000
        /*0010*/ 	.short	0x0003
        /*0012*/ 	.short	0x0018
        /*0014*/ 	.byte	0x00, 0xf0, 0x11, 0x00


	//----- nvinfo : EIATTR_KPARAM_INFO
	.align		4
.L_33:
        /*0018*/ 	.byte	0x04, 0x17
        /*001a*/ 	.short	(.L_35 - .L_34)
.L_34:
        /*001c*/ 	.word	0x00000000
        /*0020*/ 	.short	0x0002
        /*0022*/ 	.short	0x0010
        /*0024*/ 	.byte	0x00, 0xf5, 0x21, 0x00


	//----- nvinfo : EIATTR_KPARAM_INFO
	.align		4
.L_35:
        /*0028*/ 	.byte	0x04, 0x17
        /*002a*/ 	.short	(.L_37 - .L_36)
.L_36:
        /*002c*/ 	.word	0x00000000
        /*0030*/ 	.short	0x0001
        /*0032*/ 	.short	0x0008
        /*0034*/ 	.byte	0x00, 0xf5, 0x21, 0x00


	//----- nvinfo : EIATTR_KPARAM_INFO
	.align		4
.L_37:
        /*0038*/ 	.byte	0x04, 0x17
        /*003a*/ 	.short	(.L_39 - .L_38)
.L_38:
        /*003c*/ 	.word	0x00000000
        /*0040*/ 	.short	0x0000
        /*0042*/ 	.short	0x0000
        /*0044*/ 	.byte	0x00, 0xf5, 0x21, 0x00


	//----- nvinfo : EIATTR_SPARSE_MMA_MASK
	.align		4
.L_39:
        /*0048*/ 	.byte	0x03, 0x50
        /*004a*/ 	.short	0x0000


	//----- nvinfo : EIATTR_MAXREG_COUNT
	.align		4
        /*004c*/ 	.byte	0x03, 0x1b
        /*004e*/ 	.short	0x00ff


	//----- nvinfo : EIATTR_NUM_BARRIERS
	.align		4
        /*0050*/ 	.byte	0x02, 0x4c
        /*0052*/ 	.byte	0x01
	.zero		1


	//----- nvinfo : EIATTR_MERCURY_ISA_VERSION
	.align		4
        /*0054*/ 	.byte	0x03, 0x5f
        /*0056*/ 	.short	0x0101


	//----- nvinfo : EIATTR_VRC_CTA_INIT_COUNT
	.align		4
        /*0058*/ 	.byte	0x02, 0x4a
	.zero		1
	.zero		1


	//----- nvinfo : EIATTR_EXIT_INSTR_OFFSETS
	.align		4
        /*005c*/ 	.byte	0x04, 0x1c
        /*005e*/ 	.short	(.L_41 - .L_40)


	//   ....[0]....
.L_40:
        /*0060*/ 	.word	0x000005c0


	//   ....[1]....
        /*0064*/ 	.word	0x00000610


	//----- nvinfo : EIATTR_CBANK_PARAM_SIZE
	.align		4
.L_41:
        /*0068*/ 	.byte	0x03, 0x19
        /*006a*/ 	.short	0x001c


	//----- nvinfo : EIATTR_PARAM_CBANK
	.align		4
        /*006c*/ 	.byte	0x04, 0x0a
        /*006e*/ 	.short	(.L_43 - .L_42)
	.align		4
.L_42:
        /*0070*/ 	.word	index@(.nv.constant0._Z19matrixMultiplyTiledPfS_S_i)
        /*0074*/ 	.short	0x0380
        /*0076*/ 	.short	0x001c


	//----- nvinfo : EIATTR_SW_WAR
	.align		4
.L_43:
        /*0078*/ 	.byte	0x04, 0x36
        /*007a*/ 	.short	(.L_45 - .L_44)
.L_44:
        /*007c*/ 	.word	0x00000008
.L_45:


//--------------------- .nv.callgraph             --------------------------
	.section	.nv.callgraph,"",@"SHT_CUDA_CALLGRAPH"
	.align	4
	.sectionentsize	8
	.align		4
        /*0000*/ 	.word	0x00000000
	.align		4
        /*0004*/ 	.word	0xffffffff
	.align		4
        /*0008*/ 	.word	0x00000000
	.align		4
        /*000c*/ 	.word	0xfffffffe
	.align		4
        /*0010*/ 	.word	0x00000000
	.align		4
        /*0014*/ 	.word	0xfffffffd
	.align		4
        /*0018*/ 	.word	0x00000000
	.align		4
        /*001c*/ 	.word	0xfffffffc


//--------------------- .text._Z14convolutionGPUPjPfS_ii --------------------------
	.section	.text._Z14convolutionGPUPjPfS_ii,"ax",@progbits
	.align	128
        .global         _Z14convolutionGPUPjPfS_ii
        .type           _Z14convolutionGPUPjPfS_ii,@function
        .size           _Z14convolutionGPUPjPfS_ii,(.L_x_11 - _Z14convolutionGPUPjPfS_ii)
        .other          _Z14convolutionGPUPjPfS_ii,@"STO_CUDA_ENTRY STV_DEFAULT"
_Z14convolutionGPUPjPfS_ii:
.text._Z14convolutionGPUPjPfS_ii:
[----:B------:R-:W-:Y:S01]  /*0000*/  LDC R1, c[0x0][0x37c] ;  /* 0x0000df00ff017b82 */ /* 0x000fe20000000800 */
[----:B------:R-:W0:Y:S07]  /*0010*/  S2R R3, SR_TID.X ;  /* 0x0000000000037919 */ /* 0x000e2e0000002100 */
[----:B------:R-:W0:Y:S01]  /*0020*/  S2UR UR4, SR_CTAID.X ;  /* 0x00000000000479c3 */ /* 0x000e220000002500 */
[----:B------:R-:W1:Y:S01]  /*0030*/  LDCU UR6, c[0x0][0x398] ;  /* 0x00007300ff0677ac */ /* 0x000e620008000800 */
[----:B------:R-:W2:Y:S06]  /*0040*/  S2R R5, SR_TID.Y ;  /* 0x0000000000057919 */ /* 0x000eac0000002200 */
[----:B------:R-:W0:Y:S08]  /*0050*/  LDC R0, c[0x0][0x360] ;  /* 0x0000d800ff007b82 */ /* 0x000e300000000800 */
[----:B------:R-:W2:Y:S08]  /*0060*/  S2UR UR5, SR_CTAID.Y ;  /* 0x00000000000579c3 */ /* 0x000eb00000002600 */
[----:B------:R-:W2:Y:S01]  /*0070*/  LDC R2, c[0x0][0x364] ;  /* 0x0000d900ff027b82 */ /* 0x000ea20000000800 */
[----:B0-----:R-:W-:-:S02]  /*0080*/  IMAD R0, R0, UR4, R3 ;  /* 0x0000000400007c24 */ /* 0x001fc4000f8e0203 */
[----:B--2---:R-:W-:-:S05]  /*0090*/  IMAD R3, R2, UR5, R5 ;  /* 0x0000000502037c24 */ /* 0x004fca000f8e0205 */
[----:B------:R-:W-:-:S04]  /*00a0*/  VIMNMX R2, PT, PT, R0, R3, !PT ;  /* 0x0000000300027248 */ /* 0x000fc80007fe0100 */
[----:B-1----:R-:W-:-:S13]  /*00b0*/  ISETP.GE.AND P0, PT, R2, UR6, PT ;  /* 0x0000000602007c0c */ /* 0x002fda000bf06270 */
[----:B------:R-:W-:Y:S05]  /*00c0*/  @P0 EXIT ;  /* 0x000000000000094d */ /* 0x000fea0003800000 */
[----:B------:R-:W0:Y:S01]  /*00d0*/  LDCU UR5, c[0x0][0x39c] ;  /* 0x00007380ff0577ac */ /* 0x000e220008000800 */
[----:B------:R-:W-:Y:S01]  /*00e0*/  IMAD.MOV.U32 R6, RZ, RZ, RZ ;  /* 0x000000ffff067224 */ /* 0x000fe200078e00ff */
[----:B------:R-:W1:Y:S01]  /*00f0*/  LDCU.64 UR10, c[0x0][0x358] ;  /* 0x00006b00ff0a77ac */ /* 0x000e620008000a00 */
[----:B0-----:R-:W-:-:S09]  /*0100*/  UISETP.GE.AND UP0, UPT, UR5, 0x1, UPT ;  /* 0x000000010500788c */ /* 0x001fd2000bf06270 */
[----:B-1----:R-:W-:Y:S05]  /*0110*/  BRA.U !UP0, `(.L_x_0) ;  /* 0x0000000d08d87547 */ /* 0x002fea000b800000 */
[----:B------:R-:W-:Y:S01]  /*0120*/  ULOP3.LUT UR8, UR5, 0x7, URZ, 0xc0, !UPT ;  /* 0x0000000705087892 */ /* 0x000fe2000f8ec0ff */
[----:B------:R-:W-:Y:S01]  /*0130*/  IMAD.MOV.U32 R6, RZ, RZ, RZ ;  /* 0x000000ffff067224 */ /* 0x000fe200078e00ff */
[----:B------:R-:W-:Y:S02]  /*0140*/  USHF.R.U32.HI UR4, URZ, 0x1, UR5 ;  /* 0x00000001ff047899 */ /* 0x000fe40008011605 */
[----:B------:R-:W-:Y:S02]  /*0150*/  UIADD3 UR6, UPT, UPT, UR8, -0x1, URZ ;  /* 0xffffffff08067890 */ /* 0x000fe4000fffe0ff */
[----:B------:R-:W-:Y:S02]  /*0160*/  ULOP3.LUT UR9, UR5, 0x3, URZ, 0xc0, !UPT ;  /* 0x0000000305097892 */ /* 0x000fe4000f8ec0ff */
[----:B------:R-:W-:Y:S01]  /*0170*/  VIADD R2, R3, -UR4 ;  /* 0x8000000403027c36 */ /* 0x000fe20008000000 */
[----:B------:R-:W-:Y:S01]  /*0180*/  IADD3 R4, PT, PT, R0, -UR4, RZ ;  /* 0x8000000400047c10 */ /* 0x000fe2000fffe0ff */
[----:B------:R-:W-:-:S02]  /*0190*/  ULOP3.LUT UR5, UR5, 0x7ffffff8, URZ, 0xc0, !UPT ;  /* 0x7ffffff805057892 */ /* 0x000fc4000f8ec0ff */
[----:B------:R-:W-:Y:S01]  /*01a0*/  UISETP.GE.U32.AND UP1, UPT, UR6, 0x3, UPT ;  /* 0x000000030600788c */ /* 0x000fe2000bf26070 */
[----:B------:R-:W-:-:S10]  /*01b0*/  UMOV UR4, URZ ;  /* 0x000000ff00047c82 */ /* 0x000fd40008000000 */
.L_x_6:
[----:B------:R-:W0:Y:S01]  /*01c0*/  LDCU.64 UR6, c[0x0][0x398] ;  /* 0x00007300ff0677ac */ /* 0x000e220008000a00 */
[----:B------:R-:W-:Y:S02]  /*01d0*/  VIADD R5, R2, UR4 ;  /* 0x0000000402057c36 */ /* 0x000fe40008000000 */
[----:B------:R-:W-:Y:S01]  /*01e0*/  IMAD.MOV.U32 R7, RZ, RZ, RZ ;  /* 0x000000ffff077224 */ /* 0x000fe200078e00ff */
[----:B0-----:R-:W-:Y:S02]  /*01f0*/  UISETP.GE.U32.AND UP2, UPT, UR7, 0x8, UPT ;  /* 0x000000080700788c */ /* 0x001fe4000bf46070 */
[C---:B------:R-:W-:Y:S01]  /*0200*/  ISETP.GE.AND P0, PT, R5.reuse, UR6, PT ;  /* 0x0000000605007c0c */ /* 0x040fe2000bf06270 */
[----:B------:R-:W-:Y:S02]  /*0210*/  UIMAD UR12, UR4, UR7, URZ ;  /* 0x00000007040c72a4 */ /* 0x000fe4000f8e02ff */
[----:B------:R-:W-:Y:S01]  /*0220*/  UIADD3 UR4, UPT, UPT, UR4, 0x1, URZ ;  /* 0x0000000104047890 */ /* 0x000fe2000fffe0ff */
[----:B------:R-:W-:-:S03]  /*0230*/  ISETP.GT.AND P0, PT, R5, -0x1, !P0 ;  /* 0xffffffff0500780c */ /* 0x000fc60004704270 */
[----:B------:R-:W-:Y:S01]  /*0240*/  UISETP.NE.AND UP0, UPT, UR4, UR7, UPT ;  /* 0x000000070400728c */ /* 0x000fe2000bf05270 */
[----:B------:R-:W-:Y:S10]  /*0250*/  BRA.U !UP2, `(.L_x_1) ;  /* 0x000000050ab87547 */ /* 0x000ff4000b800000 */
[----:B------:R-:W0:Y:S01]  /*0260*/  LDC.64 R10, c[0x0][0x388] ;  /* 0x0000e200ff0a7b82 */ /* 0x000e220000000a00 */
[----:B------:R-:W-:Y:S01]  /*0270*/  IMAD.MOV.U32 R7, RZ, RZ, RZ ;  /* 0x000000ffff077224 */ /* 0x000fe200078e00ff */
[----:B------:R-:W1:Y:S06]  /*0280*/  LDCU UR6, c[0x0][0x398] ;  /* 0x00007300ff0677ac */ /* 0x000e6c0008000800 */
[----:B------:R-:W2:Y:S02]  /*0290*/  LDC.64 R12, c[0x0][0x388] ;  /* 0x0000e200ff0c7b82 */ /* 0x000ea40000000a00 */
.L_x_2:
[----:B------:R-:W-:Y:S01]  /*02a0*/  IADD3 R26, PT, PT, R4, R7, RZ ;  /* 0x00000007041a7210 */ /* 0x000fe20007ffe0ff */
[C---:B------:R-:W-:Y:S01]  /*02b0*/  VIADD R21, R7.reuse, UR12 ;  /* 0x0000000c07157c36 */ /* 0x040fe20008000000 */
[----:B------:R-:W-:Y:S02]  /*02c0*/  IADD3 R18, P1, PT, R7, UR12, RZ ;  /* 0x0000000c07127c10 */ /* 0x000fe4000ff3e0ff */
[C---:B-1----:R-:W-:Y:S01]  /*02d0*/  ISETP.GE.AND P2, PT, R26.reuse, UR6, PT ;  /* 0x000000061a007c0c */ /* 0x042fe2000bf46270 */
[----:B------:R-:W-:-:S03]  /*02e0*/  VIADD R14, R26, 0x1 ;  /* 0x000000011a0e7836 */ /* 0x000fc60000000000 */
[----:B------:R-:W-:Y:S02]  /*02f0*/  ISETP.GT.AND P2, PT, R26, -0x1, !P2 ;  /* 0xffffffff1a00780c */ /* 0x000fe40005744270 */
[C---:B------:R-:W-:Y:S02]  /*0300*/  ISETP.GE.AND P3, PT, R14.reuse, UR6, PT ;  /* 0x000000060e007c0c */ /* 0x040fe4000bf66270 */
[----:B------:R-:W-:Y:S02]  /*0310*/  PLOP3.LUT P2, PT, P0, P2, PT, 0x80, 0x8 ;  /* 0x000000000008781c */ /* 0x000fe40000745070 */
[----:B------:R-:W-:-:S04]  /*0320*/  ISETP.GT.AND P3, PT, R14, -0x1, !P3 ;  /* 0xffffffff0e00780c */ /* 0x000fc80005f64270 */
[----:B------:R-:W-:-:S07]  /*0330*/  PLOP3.LUT P3, PT, P0, P3, PT, 0x80, 0x8 ;  /* 0x000000000008781c */ /* 0x000fce0000767070 */
[----:B------:R-:W1:Y:S01]  /*0340*/  @P2 LDC.64 R16, c[0x0][0x380] ;  /* 0x0000e000ff102b82 */ /* 0x000e620000000a00 */
[----:B------:R-:W-:-:S07]  /*0350*/  @P2 IMAD R15, R5, UR6, R26 ;  /* 0x00000006050f2c24 */ /* 0x000fce000f8e021a */
[----:B------:R-:W3:Y:S01]  /*0360*/  @P3 LDC.64 R8, c[0x0][0x380] ;  /* 0x0000e000ff083b82 */ /* 0x000ee20000000a00 */
[----:B0-----:R-:W-:-:S06]  /*0370*/  IMAD.WIDE.U32 R20, R21, 0x4, R10 ;  /* 0x0000000415147825 */ /* 0x001fcc00078e000a */
[----:B------:R-:W4:Y:S01]  /*0380*/  LDG.E R21, desc[UR10][R20.64] ;  /* 0x0000000a14157981 */ /* 0x000f22000c1e1900 */
[----:B-1----:R-:W-:-:S04]  /*0390*/  @P2 IMAD.WIDE.U32 R16, R15, 0x4, R16 ;  /* 0x000000040f102825 */ /* 0x002fc800078e0010 */
[----:B------:R-:W-:Y:S02]  /*03a0*/  @P3 IMAD R15, R5, UR6, R14 ;  /* 0x00000006050f3c24 */ /* 0x000fe4000f8e020e */
[----:B------:R0:W5:Y:S02]  /*03b0*/  @P2 LDG.E R17, desc[UR10][R16.64] ;  /* 0x0000000a10112981 */ /* 0x000164000c1e1900 */
[----:B---3--:R-:W-:-:S04]  /*03c0*/  @P3 IMAD.WIDE.U32 R8, R15, 0x4, R8 ;  /* 0x000000040f083825 */ /* 0x008fc800078e0008 */
[----:B------:R-:W-:Y:S01]  /*03d0*/  IMAD.X R15, RZ, RZ, RZ, P1 ;  /* 0x000000ffff0f7224 */ /* 0x000fe200008e06ff */
[----:B------:R1:W3:Y:S01]  /*03e0*/  @P3 LDG.E R23, desc[UR10][R8.64] ;  /* 0x0000000a08173981 */ /* 0x0002e2000c1e1900 */
[----:B--2---:R-:W-:-:S04]  /*03f0*/  LEA R14, P1, R18, R12, 0x2 ;  /* 0x0000000c120e7211 */ /* 0x004fc800078210ff */
[----:B------:R-:W-:-:S05]  /*0400*/  LEA.HI.X R15, R18, R13, R15, 0x2, P1 ;  /* 0x0000000d120f7211 */ /* 0x000fca00008f140f */
[----:B------:R-:W2:Y:S01]  /*0410*/  LDG.E R28, desc[UR10][R14.64+0x4] ;  /* 0x0000040a0e1c7981 */ /* 0x000ea2000c1e1900 */
[C---:B------:R-:W-:Y:S01]  /*0420*/  IADD3 R18, PT, PT, R26.reuse, 0x2, RZ ;  /* 0x000000021a127810 */ /* 0x040fe20007ffe0ff */
[----:B0-----:R-:W-:-:S03]  /*0430*/  VIADD R16, R26, 0x3 ;  /* 0x000000031a107836 */ /* 0x001fc60000000000 */
[----:B------:R-:W-:Y:S01]  /*0440*/  ISETP.GE.AND P1, PT, R18, UR6, PT ;  /* 0x0000000612007c0c */ /* 0x000fe2000bf26270 */
[----:B------:R-:W-:Y:S01]  /*0450*/  VIADD R22, R26, 0x4 ;  /* 0x000000041a167836 */ /* 0x000fe20000000000 */
[----:B------:R-:W-:Y:S02]  /*0460*/  ISETP.GE.AND P4, PT, R16, UR6, PT ;  /* 0x0000000610007c0c */ /* 0x000fe4000bf86270 */
[----:B------:R-:W-:Y:S02]  /*0470*/  ISETP.GT.AND P1, PT, R18, -0x1, !P1 ;  /* 0xffffffff1200780c */ /* 0x000fe40004f24270 */
[----:B------:R-:W-:Y:S01]  /*0480*/  ISETP.GT.AND P4, PT, R16, -0x1, !P4 ;  /* 0xffffffff1000780c */ /* 0x000fe20006784270 */
[----:B------:R-:W-:Y:S01]  /*0490*/  IMAD.MOV.U32 R19, RZ, RZ, RZ ;  /* 0x000000ffff137224 */ /* 0x000fe200078e00ff */
[----:B------:R-:W-:Y:S01]  /*04a0*/  PLOP3.LUT P1, PT, P0, P1, PT, 0x80, 0x8 ;  /* 0x000000000008781c */ /* 0x000fe20000723070 */
[----:B------:R-:W-:Y:S01]  /*04b0*/  HFMA2 R25, -RZ, RZ, 0, 0 ;  /* 0x00000000ff197431 */ /* 0x000fe200000001ff */
[----:B------:R-:W-:Y:S01]  /*04c0*/  ISETP.GE.AND P5, PT, R22, UR6, PT ;  /* 0x0000000616007c0c */ /* 0x000fe2000bfa6270 */
[----:B------:R-:W-:-:S10]  /*04d0*/  VIADD R24, R26, 0x5 ;  /* 0x000000051a187836 */ /* 0x000fd40000000000 */
[----:B-1----:R-:W0:Y:S01]  /*04e0*/  @P1 LDC.64 R8, c[0x0][0x380] ;  /* 0x0000e000ff081b82 */ /* 0x002e220000000a00 */
[----:B------:R-:W-:Y:S01]  /*04f0*/  @P1 IMAD R29, R5, UR6, R18 ;  /* 0x00000006051d1c24 */ /* 0x000fe2000f8e0212 */
[----:B-----5:R-:W-:Y:S02]  /*0500*/  @P2 I2FP.F32.U32 R19, R17 ;  /* 0x0000001100132245 */ /* 0x020fe40000201000 */
[----:B------:R-:W-:Y:S02]  /*0510*/  PLOP3.LUT P2, PT, P0, P4, PT, 0x80, 0x8 ;  /* 0x000000000008781c */ /* 0x000fe40000749070 */
[----:B------:R-:W-:Y:S02]  /*0520*/  ISETP.GT.AND P4, PT, R22, -0x1, !P5 ;  /* 0xffffffff1600780c */ /* 0x000fe40006f84270 */
[----:B---3--:R-:W-:Y:S02]  /*0530*/  @P3 I2FP.F32.U32 R25, R23 ;  /* 0x0000001700193245 */ /* 0x008fe40000201000 */
[----:B------:R-:W-:Y:S01]  /*0540*/  PLOP3.LUT P3, PT, P0, P4, PT, 0x80, 0x8 ;  /* 0x000000000008781c */ /* 0x000fe20000769070 */
[----:B----4-:R-:W-:Y:S01]  /*0550*/  FFMA R19, R21, R19, R6 ;  /* 0x0000001315137223 */ /* 0x010fe20000000006 */
[----:B------:R-:W-:Y:S01]  /*0560*/  VIADD R6, R26, 0x6 ;  /* 0x000000061a067836 */ /* 0x000fe20000000000 */
[----:B------:R-:W-:-:S04]  /*0570*/  ISETP.GE.AND P4, PT, R24, UR6, PT ;  /* 0x0000000618007c0c */ /* 0x000fc8000bf86270 */
[----:B------:R-:W1:Y:S01]  /*0580*/  @P2 LDC.64 R20, c[0x0][0x380] ;  /* 0x0000e000ff142b82 */ /* 0x000e620000000a00 */
[----:B------:R-:W-:Y:S01]  /*0590*/  ISETP.GE.AND P6, PT, R6, UR6, PT ;  /* 0x0000000606007c0c */ /* 0x000fe2000bfc6270 */
[----:B--2---:R-:W-:Y:S01]  /*05a0*/  FFMA R25, R28, R25, R19 ;  /* 0x000000191c197223 */ /* 0x004fe20000000013 */
[----:B------:R-:W-:Y:S01]  /*05b0*/  VIADD R26, R26, 0x7 ;  /* 0x000000071a1a7836 */ /* 0x000fe20000000000 */
[----:B------:R-:W-:-:S04]  /*05c0*/  ISETP.GT.AND P4, PT, R24, -0x1, !P4 ;  /* 0xffffffff1800780c */ /* 0x000fc80006784270 */
[----:B------:R-:W2:Y:S01]  /*05d0*/  @P3 LDC.64 R18, c[0x0][0x380] ;  /* 0x0000e000ff123b82 */ /* 0x000ea20000000a00 */
[----:B------:R-:W-:Y:S02]  /*05e0*/  ISETP.GT.AND P6, PT, R6, -0x1, !P6 ;  /* 0xffffffff0600780c */ /* 0x000fe400077c4270 */
[----:B------:R-:W-:Y:S02]  /*05f0*/  PLOP3.LUT P4, PT, P0, P4, PT, 0x80, 0x8 ;  /* 0x000000000008781c */ /* 0x000fe40000789070 */
[C---:B------:R-:W-:Y:S02]  /*0600*/  ISETP.GE.AND P5, PT, R26.reuse, UR6, PT ;  /* 0x000000061a007c0c */ /* 0x040fe4000bfa6270 */
[----:B------:R-:W-:Y:S02]  /*0610*/  PLOP3.LUT P6, PT, P0, P6, PT, 0x80, 0x8 ;  /* 0x000000000008781c */ /* 0x000fe400007cd070 */
[----:B------:R-:W-:Y:S01]  /*0620*/  ISETP.GT.AND P5, PT, R26, -0x1, !P5 ;  /* 0xffffffff1a00780c */ /* 0x000fe20006fa4270 */
[----:B------:R-:W-:-:S03]  /*0630*/  @P2 IMAD R17, R5, UR6, R16 ;  /* 0x0000000605112c24 */ /* 0x000fc6000f8e0210 */
[----:B------:R-:W-:Y:S01]  /*0640*/  PLOP3.LUT P5, PT, P0, P5, PT, 0x80, 0x8 ;  /* 0x000000000008781c */ /* 0x000fe200007ab070 */
[----:B0-----:R-:W-:Y:S02]  /*0650*/  @P1 IMAD.WIDE.U32 R28, R29, 0x4, R8 ;  /* 0x000000041d1c1825 */ /* 0x001fe400078e0008 */
[----:B------:R-:W0:Y:S02]  /*0660*/  @P4 LDC.64 R8, c[0x0][0x380] ;  /* 0x0000e000ff084b82 */ /* 0x000e240000000a00 */
[----:B-1----:R-:W-:Y:S01]  /*0670*/  @P2 IMAD.WIDE.U32 R20, R17, 0x4, R20 ;  /* 0x0000000411142825 */ /* 0x002fe200078e0014 */
[----:B------:R1:W3:Y:S03]  /*0680*/  @P1 LDG.E R27, desc[UR10][R28.64] ;  /* 0x0000000a1c1b1981 */ /* 0x0002e6000c1e1900 */
[C---:B------:R-:W-:Y:S02]  /*0690*/  @P3 IMAD R23, R5.reuse, UR6, R22 ;  /* 0x0000000605173c24 */ /* 0x040fe4000f8e0216 */
[----:B------:R-:W4:Y:S01]  /*06a0*/  @P6 LDC.64 R16, c[0x0][0x380] ;  /* 0x0000e000ff106b82 */ /* 0x000f220000000a00 */
[----:B------:R-:W-:Y:S01]  /*06b0*/  @P4 IMAD R24, R5, UR6, R24 ;  /* 0x0000000605184c24 */ /* 0x000fe2000f8e0218 */
[----:B------:R-:W5:Y:S01]  /*06c0*/  @P2 LDG.E R20, desc[UR10][R20.64] ;  /* 0x0000000a14142981 */ /* 0x000f62000c1e1900 */
[----:B--2---:R-:W-:-:S03]  /*06d0*/  @P3 IMAD.WIDE.U32 R18, R23, 0x4, R18 ;  /* 0x0000000417123825 */ /* 0x004fc600078e0012 */
[----:B------:R-:W2:Y:S02]  /*06e0*/  LDG.E R28, desc[UR10][R14.64+0x1c] ;  /* 0x00001c0a0e1c7981 */ /* 0x000ea4000c1e1900 */
[----:B------:R-:W4:Y:S01]  /*06f0*/  @P5 LDC.64 R22, c[0x0][0x380] ;  /* 0x0000e000ff165b82 */ /* 0x000f220000000a00 */
[----:B-1----:R-:W-:Y:S01]  /*0700*/  @P6 IMAD R29, R5, UR6, R6 ;  /* 0x00000006051d6c24 */ /* 0x002fe2000f8e0206 */
[----:B------:R-:W2:Y:S04]  /*0710*/  @P3 LDG.E R18, desc[UR10][R18.64] ;  /* 0x0000000a12123981 */ /* 0x000ea8000c1e1900 */
[----:B------:R-:W2:Y:S01]  /*0720*/  LDG.E R6, desc[UR10][R14.64+0x8] ;  /* 0x0000080a0e067981 */ /* 0x000ea2000c1e1900 */
[----:B0-----:R-:W-:-:S03]  /*0730*/  @P4 IMAD.WIDE.U32 R8, R24, 0x4, R8 ;  /* 0x0000000418084825 */ /* 0x001fc600078e0008 */
[----:B------:R-:W2:Y:S04]  /*0740*/  LDG.E R24, desc[UR10][R14.64+0xc] ;  /* 0x00000c0a0e187981 */ /* 0x000ea8000c1e1900 */
[----:B------:R0:W2:Y:S01]  /*0750*/  @P4 LDG.E R8, desc[UR10][R8.64] ;  /* 0x0000000a08084981 */ /* 0x0000a2000c1e1900 */
[----:B----4-:R-:W-:-:S03]  /*0760*/  @P6 IMAD.WIDE.U32 R16, R29, 0x4, R16 ;  /* 0x000000041d106825 */ /* 0x010fc600078e0010 */
[----:B------:R-:W4:Y:S01]  /*0770*/  LDG.E R21, desc[UR10][R14.64+0x10] ;  /* 0x0000100a0e157981 */ /* 0x000f22000c1e1900 */
[----:B------:R-:W-:-:S03]  /*0780*/  @P5 IMAD R29, R5, UR6, R26 ;  /* 0x00000006051d5c24 */ /* 0x000fc6000f8e021a */
[----:B------:R-:W4:Y:S01]  /*0790*/  @P6 LDG.E R16, desc[UR10][R16.64] ;  /* 0x0000000a10106981 */ /* 0x000f22000c1e1900 */
[----:B------:R-:W-:-:S03]  /*07a0*/  @P5 IMAD.WIDE.U32 R22, R29, 0x4, R22 ;  /* 0x000000041d165825 */ /* 0x000fc600078e0016 */
[----:B------:R-:W4:Y:S04]  /*07b0*/  LDG.E R19, desc[UR10][R14.64+0x14] ;  /* 0x0000140a0e137981 */ /* 0x000f28000c1e1900 */
[----:B------:R-:W4:Y:S04]  /*07c0*/  @P5 LDG.E R22, desc[UR10][R22.64] ;  /* 0x0000000a16165981 */ /* 0x000f28000c1e1900 */
[----:B------:R1:W4:Y:S01]  /*07d0*/  LDG.E R26, desc[UR10][R14.64+0x18] ;  /* 0x0000180a0e1a7981 */ /* 0x000322000c1e1900 */
[----:B------:R-:W-:Y:S01]  /*07e0*/  MOV R29, RZ ;  /* 0x000000ff001d7202 */ /* 0x000fe20000000f00 */
[----:B0-----:R-:W-:-:S02]  /*07f0*/  IMAD.MOV.U32 R9, RZ, RZ, RZ ;  /* 0x000000ffff097224 */ /* 0x001fc400078e00ff */
[----:B------:R-:W-:Y:S02]  /*0800*/  VIADD R7, R7, 0x8 ;  /* 0x0000000807077836 */ /* 0x000fe40000000000 */
[----:B-1----:R-:W-:Y:S01]  /*0810*/  IMAD.MOV.U32 R15, RZ, RZ, RZ ;  /* 0x000000ffff0f7224 */ /* 0x002fe200078e00ff */
[----:B---3--:R-:W-:Y:S02]  /*0820*/  @P1 I2FP.F32.U32 R29, R27 ;  /* 0x0000001b001d1245 */ /* 0x008fe40000201000 */
[----:B-----5:R-:W-:Y:S01]  /*0830*/  @P2 I2FP.F32.U32 R9, R20 ;  /* 0x0000001400092245 */ /* 0x020fe20000201000 */
[----:B------:R-:W-:Y:S01]  /*0840*/  IMAD.MOV.U32 R20, RZ, RZ, RZ ;  /* 0x000000ffff147224 */ /* 0x000fe200078e00ff */
[----:B------:R-:W-:Y:S02]  /*0850*/  ISETP.NE.AND P1, PT, R7, UR5, PT ;  /* 0x0000000507007c0c */ /* 0x000fe4000bf25270 */
[----:B--2---:R-:W-:Y:S01]  /*0860*/  @P3 I2FP.F32.U32 R20, R18 ;  /* 0x0000001200143245 */ /* 0x004fe20000201000 */
[----:B------:R-:W-:Y:S01]  /*0870*/  FFMA R25, R6, R29, R25 ;  /* 0x0000001d06197223 */ /* 0x000fe20000000019 */
[----:B------:R-:W-:-:S03]  /*0880*/  IMAD.MOV.U32 R6, RZ, RZ, RZ ;  /* 0x000000ffff067224 */ /* 0x000fc600078e00ff */
[----:B------:R-:W-:Y:S01]  /*0890*/  FFMA R24, R24, R9, R25 ;  /* 0x0000000918187223 */ /* 0x000fe20000000019 */
[----:B------:R-:W-:Y:S01]  /*08a0*/  HFMA2 R9, -RZ, RZ, 0, 0 ;  /* 0x00000000ff097431 */ /* 0x000fe200000001ff */
[----:B------:R-:W-:Y:S02]  /*08b0*/  @P4 I2FP.F32.U32 R6, R8 ;  /* 0x0000000800064245 */ /* 0x000fe40000201000 */
[----:B----4-:R-:W-:Y:S01]  /*08c0*/  FFMA R20, R21, R20, R24 ;  /* 0x0000001415147223 */ /* 0x010fe20000000018 */
[----:B------:R-:W-:-:S03]  /*08d0*/  @P6 I2FP.F32.U32 R9, R16 ;  /* 0x0000001000096245 */ /* 0x000fc60000201000 */
[----:B------:R-:W-:Y:S01]  /*08e0*/  FFMA R19, R19, R6, R20 ;  /* 0x0000000613137223 */ /* 0x000fe20000000014 */
[----:B------:R-:W-:-:S03]  /*08f0*/  @P5 I2FP.F32.U32 R15, R22 ;  /* 0x00000016000f5245 */ /* 0x000fc60000201000 */
[----:B------:R-:W-:-:S04]  /*0900*/  FFMA R9, R26, R9, R19 ;  /* 0x000000091a097223 */ /* 0x000fc80000000013 */
[----:B------:R-:W-:Y:S01]  /*0910*/  FFMA R6, R28, R15, R9 ;  /* 0x0000000f1c067223 */ /* 0x000fe20000000009 */
[----:B------:R-:W-:Y:S06]  /*0920*/  @P1 BRA `(.L_x_2) ;  /* 0xfffffff8005c1947 */ /* 0x000fec000383ffff */
[----:B------:R-:W-:-:S07]  /*0930*/  IMAD.U32 R7, RZ, RZ, UR5 ;  /* 0x00000005ff077e24 */ /* 0x000fce000f8e00ff */
.L_x_1:
[----:B------:R-:W-:-:S09]  /*0940*/  UISETP.NE.AND UP2, UPT, UR8, URZ, UPT ;  /* 0x000000ff0800728c */ /* 0x000fd2000bf45270 */
[----:B------:R-:W-:Y:S05]  /*0950*/  BRA.U !UP2, `(.L_x_3) ;  /* 0x000000050ac47547 */ /* 0x000fea000b800000 */
[----:B------:R-:W-:Y:S01]  /*0960*/  UISETP.NE.AND UP2, UPT, UR9, URZ, UPT ;  /* 0x000000ff0900728c */ /* 0x000fe2000bf45270 */
[----:B------:R-:W-:Y:S10]  /*0970*/  BRA.U !UP1, `(.L_x_4) ;  /* 0x0000000109e47547 */ /* 0x000ff4000b800000 */
[----:B------:R-:W-:Y:S01]  /*0980*/  IADD3 R22, PT, PT, R4, R7, RZ ;  /* 0x0000000704167210 */ /* 0x000fe20007ffe0ff */
[----:B------:R-:W0:Y:S03]  /*0990*/  LDC.64 R12, c[0x0][0x388] ;  /* 0x0000e200ff0c7b82 */ /* 0x000e260000000a00 */
[C---:B------:R-:W-:Y:S01]  /*09a0*/  ISETP.GE.AND P1, PT, R22.reuse, UR6, PT ;  /* 0x0000000616007c0c */ /* 0x040fe2000bf26270 */
[C---:B------:R-:W-:Y:S02]  /*09b0*/  VIADD R26, R22.reuse, 0x1 ;  /* 0x00000001161a7836 */ /* 0x040fe40000000000 */
[C---:B------:R-:W-:Y:S01]  /*09c0*/  VIADD R24, R22.reuse, 0x2 ;  /* 0x0000000216187836 */ /* 0x040fe20000000000 */
[C---:B------:R-:W-:Y:S01]  /*09d0*/  ISETP.GT.AND P1, PT, R22.reuse, -0x1, !P1 ;  /* 0xffffffff1600780c */ /* 0x040fe20004f24270 */
[----:B------:R-:W-:Y:S01]  /*09e0*/  VIADD R20, R22, 0x3 ;  /* 0x0000000316147836 */ /* 0x000fe20000000000 */
[----:B------:R-:W-:Y:S01]  /*09f0*/  ISETP.GE.AND P2, PT, R26, UR6, PT ;  /* 0x000000061a007c0c */ /* 0x000fe2000bf46270 */
[----:B------:R-:W1:Y:S01]  /*0a00*/  LDC.64 R14, c[0x0][0x388] ;  /* 0x0000e200ff0e7b82 */ /* 0x000e620000000a00 */
[----:B------:R-:W-:-:S02]  /*0a10*/  PLOP3.LUT P1, PT, P0, P1, PT, 0x80, 0x8 ;  /* 0x000000000008781c */ /* 0x000fc40000723070 */
[----:B------:R-:W-:Y:S02]  /*0a20*/  ISETP.GE.AND P3, PT, R24, UR6, PT ;  /* 0x0000000618007c0c */ /* 0x000fe4000bf66270 */
[----:B------:R-:W-:Y:S02]  /*0a30*/  ISETP.GT.AND P2, PT, R26, -0x1, !P2 ;  /* 0xffffffff1a00780c */ /* 0x000fe40005744270 */
[----:B------:R-:W-:Y:S02]  /*0a40*/  ISETP.GT.AND P3, PT, R24, -0x1, !P3 ;  /* 0xffffffff1800780c */ /* 0x000fe40005f64270 */
[C---:B------:R-:W-:Y:S02]  /*0a50*/  ISETP.GE.AND P4, PT, R20.reuse, UR6, PT ;  /* 0x0000000614007c0c */ /* 0x040fe4000bf86270 */
[----:B------:R-:W-:Y:S02]  /*0a60*/  PLOP3.LUT P2, PT, P0, P2, PT, 0x80, 0x8 ;  /* 0x000000000008781c */ /* 0x000fe40000745070 */
[----:B------:R-:W-:Y:S01]  /*0a70*/  PLOP3.LUT P3, PT, P0, P3, PT, 0x80, 0x8 ;  /* 0x000000000008781c */ /* 0x000fe20000767070 */
[----:B------:R-:W2:Y:S01]  /*0a80*/  @P1 LDC.64 R18, c[0x0][0x380] ;  /* 0x0000e000ff121b82 */ /* 0x000ea20000000a00 */
[----:B------:R-:W-:Y:S01]  /*0a90*/  ISETP.GT.AND P4, PT, R20, -0x1, !P4 ;  /* 0xffffffff1400780c */ /* 0x000fe20006784270 */
[----:B------:R-:W-:-:S03]  /*0aa0*/  @P1 IMAD R21, R5, UR6, R22 ;  /* 0x0000000605151c24 */ /* 0x000fc6000f8e0216 */
[----:B------:R-:W-:-:S05]  /*0ab0*/  PLOP3.LUT P4, PT, P0, P4, PT, 0x80, 0x8 ;  /* 0x000000000008781c */ /* 0x000fca0000789070 */
[----:B------:R-:W3:Y:S08]  /*0ac0*/  @P2 LDC.64 R16, c[0x0][0x380] ;  /* 0x0000e000ff102b82 */ /* 0x000ef00000000a00 */
[----:B------:R-:W4:Y:S01]  /*0ad0*/  @P3 LDC.64 R10, c[0x0][0x380] ;  /* 0x0000e000ff0a3b82 */ /* 0x000f220000000a00 */
[----:B------:R-:W-:Y:S01]  /*0ae0*/  IADD3 R25, PT, PT, R7, UR12, RZ ;  /* 0x0000000c07197c10 */ /* 0x000fe2000fffe0ff */
[----:B------:R-:W-:-:S02]  /*0af0*/  @P2 IMAD R27, R5, UR6, R26 ;  /* 0x00000006051b2c24 */ /* 0x000fc4000f8e021a */
[----:B--2---:R-:W-:Y:S01]  /*0b00*/  @P1 IMAD.WIDE.U32 R18, R21, 0x4, R18 ;  /* 0x0000000415121825 */ /* 0x004fe200078e0012 */
[----:B------:R-:W-:-:S03]  /*0b10*/  IADD3 R21, P5, PT, R7, UR12, RZ ;  /* 0x0000000c07157c10 */ /* 0x000fc6000ffbe0ff */
[----:B------:R-:W2:Y:S01]  /*0b20*/  @P4 LDC.64 R8, c[0x0][0x380] ;  /* 0x0000e000ff084b82 */ /* 0x000ea20000000a00 */
[----:B------:R-:W-:Y:S02]  /*0b30*/  @P3 IMAD R23, R5, UR6, R24 ;  /* 0x0000000605173c24 */ /* 0x000fe4000f8e0218 */
[----:B------:R-:W-:Y:S01]  /*0b40*/  IMAD.X R22, RZ, RZ, RZ, P5 ;  /* 0x000000ffff167224 */ /* 0x000fe200028e06ff */
[----:B0-----:R-:W-:Y:S01]  /*0b50*/  LEA R12, P5, R21, R12, 0x2 ;  /* 0x0000000c150c7211 */ /* 0x001fe200078a10ff */
[----:B-1----:R-:W-:Y:S01]  /*0b60*/  IMAD.WIDE.U32 R14, R25, 0x4, R14 ;  /* 0x00000004190e7825 */ /* 0x002fe200078e000e */
[----:B------:R0:W5:Y:S02]  /*0b70*/  @P1 LDG.E R18, desc[UR10][R18.64] ;  /* 0x0000000a12121981 */ /* 0x000164000c1e1900 */
[----:B------:R-:W-:Y:S01]  /*0b80*/  LEA.HI.X R13, R21, R13, R22, 0x2, P5 ;  /* 0x0000000d150d7211 */ /* 0x000fe200028f1416 */
[----:B---3--:R-:W-:Y:S02]  /*0b90*/  @P2 IMAD.WIDE.U32 R16, R27, 0x4, R16 ;  /* 0x000000041b102825 */ /* 0x008fe400078e0010 */
[----:B------:R-:W3:Y:S02]  /*0ba0*/  LDG.E R15, desc[UR10][R14.64] ;  /* 0x0000000a0e0f7981 */ /* 0x000ee4000c1e1900 */
[----:B------:R-:W-:-:S02]  /*0bb0*/  @P4 IMAD R21, R5, UR6, R20 ;  /* 0x0000000605154c24 */ /* 0x000fc4000f8e0214 */
[----:B----4-:R-:W-:Y:S01]  /*0bc0*/  @P3 IMAD.WIDE.U32 R10, R23, 0x4, R10 ;  /* 0x00000004170a3825 */ /* 0x010fe200078e000a */
[----:B------:R1:W4:Y:S04]  /*0bd0*/  @P2 LDG.E R16, desc[UR10][R16.64] ;  /* 0x0000000a10102981 */ /* 0x000328000c1e1900 */
[----:B------:R-:W4:Y:S01]  /*0be0*/  LDG.E R20, desc[UR10][R12.64+0x8] ;  /* 0x0000080a0c147981 */ /* 0x000f22000c1e1900 */
[----:B--2---:R-:W-:-:S03]  /*0bf0*/  @P4 IMAD.WIDE.U32 R8, R21, 0x4, R8 ;  /* 0x0000000415084825 */ /* 0x004fc600078e0008 */
[----:B------:R-:W2:Y:S04]  /*0c00*/  @P3 LDG.E R10, desc[UR10][R10.64] ;  /* 0x0000000a0a0a3981 */ /* 0x000ea8000c1e1900 */
[----:B------:R-:W2:Y:S04]  /*0c10*/  LDG.E R21, desc[UR10][R12.64+0x4] ;  /* 0x0000040a0c157981 */ /* 0x000ea8000c1e1900 */
[----:B------:R-:W2:Y:S04]  /*0c20*/  @P4 LDG.E R8, desc[UR10][R8.64] ;  /* 0x0000000a08084981 */ /* 0x000ea8000c1e1900 */
[----:B------:R-:W2:Y:S01]  /*0c30*/  LDG.E R23, desc[UR10][R12.64+0xc] ;  /* 0x00000c0a0c177981 */ /* 0x000ea2000c1e1900 */
[----:B0-----:R-:W-:-:S02]  /*0c40*/  IMAD.MOV.U32 R19, RZ, RZ, RZ ;  /* 0x000000ffff137224 */ /* 0x001fc400078e00ff */
[----:B-1----:R-:W-:Y:S01]  /*0c50*/  IMAD.MOV.U32 R17, RZ, RZ, RZ ;  /* 0x000000ffff117224 */ /* 0x002fe200078e00ff */
[----:B------:R-:W-:Y:S02]  /*0c60*/  IADD3 R7, PT, PT, R7, 0x4, RZ ;  /* 0x0000000407077810 */ /* 0x000fe40007ffe0ff */
[----:B-----5:R-:W-:Y:S02]  /*0c70*/  @P1 I2FP.F32.U32 R19, R18 ;  /* 0x0000001200131245 */ /* 0x020fe40000201000 */
[----:B------:R-:W-:-:S03]  /*0c80*/  MOV R18, RZ ;  /* 0x000000ff00127202 */ /* 0x000fc60000000f00 */
[----:B---3--:R-:W-:Y:S01]  /*0c90*/  FFMA R14, R15, R19, R6 ;  /* 0x000000130f0e7223 */ /* 0x008fe20000000006 */
[----:B----4-:R-:W-:Y:S01]  /*0ca0*/  @P2 I2FP.F32.U32 R18, R16 ;  /* 0x0000001000122245 */ /* 0x010fe20000201000 */
[----:B------:R-:W-:Y:S01]  /*0cb0*/  IMAD.MOV.U32 R6, RZ, RZ, RZ ;  /* 0x000000ffff067224 */ /* 0x000fe200078e00ff */
[----:B--2---:R-:W-:-:S03]  /*0cc0*/  @P3 I2FP.F32.U32 R17, R10 ;  /* 0x0000000a00113245 */ /* 0x004fc60000201000 */
[----:B------:R-:W-:Y:S01]  /*0cd0*/  FFMA R21, R21, R18, R14 ;  /* 0x0000001215157223 */ /* 0x000fe2000000000e */
[----:B------:R-:W-:-:S03]  /*0ce0*/  @P4 I2FP.F32.U32 R6, R8 ;  /* 0x0000000800064245 */ /* 0x000fc60000201000 */
[----:B------:R-:W-:-:S04]  /*0cf0*/  FFMA R20, R20, R17, R21 ;  /* 0x0000001114147223 */ /* 0x000fc80000000015 */
[----:B------:R-:W-:-:S07]  /*0d00*/  FFMA R6, R23, R6, R20 ;  /* 0x0000000617067223 */ /* 0x000fce0000000014 */
.L_x_4:
[----:B------:R-:W-:Y:S05]  /*0d10*/  BRA.U !UP2, `(.L_x_3) ;  /* 0x000000010ad47547 */ /* 0x000fea000b800000 */
[----:B------:R-:W0:Y:S01]  /*0d20*/  LDCU UR7, c[0x0][0x39c] ;  /* 0x00007380ff0777ac */ /* 0x000e220008000800 */
[----:B------:R-:W-:Y:S02]  /*0d30*/  UISETP.NE.AND UP2, UPT, UR9, 0x1, UPT ;  /* 0x000000010900788c */ /* 0x000fe4000bf45270 */
[----:B0-----:R-:W-:-:S07]  /*0d40*/  ULOP3.LUT UP3, URZ, UR7, 0x1, URZ, 0xc0, !UPT ;  /* 0x0000000107ff7892 */ /* 0x001fce000f86c0ff */
[----:B------:R-:W-:Y:S05]  /*0d50*/  BRA.U !UP2, `(.L_x_5) ;  /* 0x000000010a847547 */ /* 0x000fea000b800000 */
[----:B------:R-:W-:Y:S01]  /*0d60*/  IMAD.IADD R18, R4, 0x1, R7 ;  /* 0x0000000104127824 */ /* 0x000fe200078e0207 */
[----:B------:R-:W0:Y:S01]  /*0d70*/  LDC.64 R8, c[0x0][0x388] ;  /* 0x0000e200ff087b82 */ /* 0x000e220000000a00 */
[----:B------:R-:W-:Y:S02]  /*0d80*/  IADD3 R19, PT, PT, R7, UR12, RZ ;  /* 0x0000000c07137c10 */ /* 0x000fe4000fffe0ff */
[C---:B------:R-:W-:Y:S01]  /*0d90*/  VIADD R16, R18.reuse, 0x1 ;  /* 0x0000000112107836 */ /* 0x040fe20000000000 */
[----:B------:R-:W-:-:S04]  /*0da0*/  ISETP.GE.AND P1, PT, R18, UR6, PT ;  /* 0x0000000612007c0c */ /* 0x000fc8000bf26270 */
[----:B------:R-:W-:Y:S01]  /*0db0*/  ISETP.GT.AND P1, PT, R18, -0x1, !P1 ;  /* 0xffffffff1200780c */ /* 0x000fe20004f24270 */
[----:B------:R-:W1:Y:S01]  /*0dc0*/  LDC.64 R10, c[0x0][0x388] ;  /* 0x0000e200ff0a7b82 */ /* 0x000e620000000a00 */
[C---:B------:R-:W-:Y:S02]  /*0dd0*/  ISETP.GE.AND P2, PT, R16.reuse, UR6, PT ;  /* 0x0000000610007c0c */ /* 0x040fe4000bf46270 */
[----:B------:R-:W-:Y:S02]  /*0de0*/  PLOP3.LUT P1, PT, P0, P1, PT, 0x80, 0x8 ;  /* 0x000000000008781c */ /* 0x000fe40000723070 */
[----:B------:R-:W-:-:S04]  /*0df0*/  ISETP.GT.AND P2, PT, R16, -0x1, !P2 ;  /* 0xffffffff1000780c */ /* 0x000fc80005744270 */
[----:B------:R-:W-:-:S07]  /*0e00*/  PLOP3.LUT P2, PT, P0, P2, PT, 0x80, 0x8 ;  /* 0x000000000008781c */ /* 0x000fce0000745070 */
[----:B------:R-:W2:Y:S01]  /*0e10*/  @P1 LDC.64 R14, c[0x0][0x380] ;  /* 0x0000e000ff0e1b82 */ /* 0x000ea20000000a00 */
[----:B------:R-:W-:-:S07]  /*0e20*/  @P1 IMAD R17, R5, UR6, R18 ;  /* 0x0000000605111c24 */ /* 0x000fce000f8e0212 */
[----:B------:R-:W3:Y:S01]  /*0e30*/  @P2 LDC.64 R12, c[0x0][0x380] ;  /* 0x0000e000ff0c2b82 */ /* 0x000ee20000000a00 */
[----:B-1----:R-:W-:-:S06]  /*0e40*/  IMAD.WIDE.U32 R10, R19, 0x4, R10 ;  /* 0x00000004130a7825 */ /* 0x002fcc00078e000a */
[----:B------:R-:W4:Y:S01]  /*0e50*/  LDG.E R11, desc[UR10][R10.64] ;  /* 0x0000000a0a0b7981 */ /* 0x000f22000c1e1900 */
[----:B--2---:R-:W-:-:S04]  /*0e60*/  @P1 IMAD.WIDE.U32 R14, R17, 0x4, R14 ;  /* 0x00000004110e1825 */ /* 0x004fc800078e000e */
[----:B------:R-:W-:Y:S01]  /*0e70*/  @P2 IMAD R17, R5, UR6, R16 ;  /* 0x0000000605112c24 */ /* 0x000fe2000f8e0210 */
[----:B------:R-:W-:Y:S01]  /*0e80*/  IADD3 R16, P3, PT, R7, UR12, RZ ;  /* 0x0000000c07107c10 */ /* 0x000fe2000ff7e0ff */
[----:B------:R-:W2:Y:S02]  /*0e90*/  @P1 LDG.E R14, desc[UR10][R14.64] ;  /* 0x0000000a0e0e1981 */ /* 0x000ea4000c1e1900 */
[----:B---3--:R-:W-:-:S04]  /*0ea0*/  @P2 IMAD.WIDE.U32 R12, R17, 0x4, R12 ;  /* 0x00000004110c2825 */ /* 0x008fc800078e000c */
[----:B------:R-:W-:Y:S01]  /*0eb0*/  IMAD.X R17, RZ, RZ, RZ, P3 ;  /* 0x000000ffff117224 */ /* 0x000fe200018e06ff */
[C---:B0-----:R-:W-:Y:S01]  /*0ec0*/  LEA R8, P3, R16.reuse, R8, 0x2 ;  /* 0x0000000810087211 */ /* 0x041fe200078610ff */
[----:B------:R-:W3:Y:S03]  /*0ed0*/  @P2 LDG.E R12, desc[UR10][R12.64] ;  /* 0x0000000a0c0c2981 */ /* 0x000ee6000c1e1900 */
[----:B------:R-:W-:-:S06]  /*0ee0*/  LEA.HI.X R9, R16, R9, R17, 0x2, P3 ;  /* 0x0000000910097211 */ /* 0x000fcc00018f1411 */
[----:B------:R-:W5:Y:S01]  /*0ef0*/  LDG.E R9, desc[UR10][R8.64+0x4] ;  /* 0x0000040a08097981 */ /* 0x000f62000c1e1900 */
[----:B------:R-:W-:Y:S02]  /*0f00*/  IMAD.MOV.U32 R17, RZ, RZ, RZ ;  /* 0x000000ffff117224 */ /* 0x000fe400078e00ff */
[----:B------:R-:W-:Y:S01]  /*0f10*/  VIADD R7, R7, 0x2 ;  /* 0x0000000207077836 */ /* 0x000fe20000000000 */
[----:B--2---:R-:W-:Y:S01]  /*0f20*/  @P1 I2FP.F32.U32 R17, R14 ;  /* 0x0000000e00111245 */ /* 0x004fe20000201000 */
[----:B------:R-:W-:-:S04]  /*0f30*/  HFMA2 R14, -RZ, RZ, 0, 0 ;  /* 0x00000000ff0e7431 */ /* 0x000fc800000001ff */
[----:B----4-:R-:W-:Y:S01]  /*0f40*/  FFMA R6, R11, R17, R6 ;  /* 0x000000110b067223 */ /* 0x010fe20000000006 */
[----:B---3--:R-:W-:-:S05]  /*0f50*/  @P2 I2FP.F32.U32 R14, R12 ;  /* 0x0000000c000e2245 */ /* 0x008fca0000201000 */
[----:B-----5:R-:W-:-:S07]  /*0f60*/  FFMA R6, R9, R14, R6 ;  /* 0x0000000e09067223 */ /* 0x020fce0000000006 */
.L_x_5:
[----:B------:R-:W-:Y:S05]  /*0f70*/  BRA.U !UP3, `(.L_x_3) ;  /* 0x000000010b3c7547 */ /* 0x000fea000b800000 */
[----:B------:R-:W-:Y:S01]  /*0f80*/  IMAD.IADD R12, R4, 0x1, R7 ;  /* 0x00000001040c7824 */ /* 0x000fe200078e0207 */
[----:B------:R-:W0:Y:S01]  /*0f90*/  LDC.64 R10, c[0x0][0x388] ;  /* 0x0000e200ff0a7b82 */ /* 0x000e220000000a00 */
[----:B------:R-:W-:-:S03]  /*0fa0*/  IADD3 R7, PT, PT, R7, UR12, RZ ;  /* 0x0000000c07077c10 */ /* 0x000fc6000fffe0ff */
[----:B------:R-:W-:-:S04]  /*0fb0*/  ISETP.GE.AND P1, PT, R12, UR6, PT ;  /* 0x000000060c007c0c */ /* 0x000fc8000bf26270 */
[----:B------:R-:W-:-:S04]  /*0fc0*/  ISETP.GT.AND P1, PT, R12, -0x1, !P1 ;  /* 0xffffffff0c00780c */ /* 0x000fc80004f24270 */
[----:B------:R-:W-:Y:S01]  /*0fd0*/  PLOP3.LUT P1, PT, P0, P1, PT, 0x80, 0x8 ;  /* 0x000000000008781c */ /* 0x000fe20000723070 */
[----:B0-----:R-:W-:-:S12]  /*0fe0*/  IMAD.WIDE.U32 R10, R7, 0x4, R10 ;  /* 0x00000004070a7825 */ /* 0x001fd800078e000a */
[----:B------:R-:W0:Y:S01]  /*0ff0*/  @P1 LDC.64 R8, c[0x0][0x380] ;  /* 0x0000e000ff081b82 */ /* 0x000e220000000a00 */
[----:B------:R-:W-:Y:S01]  /*1000*/  @P1 IMAD R5, R5, UR6, R12 ;  /* 0x0000000605051c24 */ /* 0x000fe2000f8e020c */
[----:B------:R-:W2:Y:S03]  /*1010*/  LDG.E R11, desc[UR10][R10.64] ;  /* 0x0000000a0a0b7981 */ /* 0x000ea6000c1e1900 */
[----:B0-----:R-:W-:-:S06]  /*1020*/  @P1 IMAD.WIDE.U32 R8, R5, 0x4, R8 ;  /* 0x0000000405081825 */ /* 0x001fcc00078e0008 */
[----:B------:R-:W3:Y:S01]  /*1030*/  @P1 LDG.E R8, desc[UR10][R8.64] ;  /* 0x0000000a08081981 */ /* 0x000ee2000c1e1900 */
[----:B------:R-:W-:Y:S01]  /*1040*/  IMAD.MOV.U32 R5, RZ, RZ, RZ ;  /* 0x000000ffff057224 */ /* 0x000fe200078e00ff */
[----:B---3--:R-:W-:-:S05]  /*1050*/  @P1 I2FP.F32.U32 R5, R8 ;  /* 0x0000000800051245 */ /* 0x008fca0000201000 */
[----:B--2---:R-:W-:-:S07]  /*1060*/  FFMA R6, R11, R5, R6 ;  /* 0x000000050b067223 */ /* 0x004fce0000000006 */
.L_x_3:
[----:B------:R-:W-:Y:S05]  /*1070*/  BRA.U UP0, `(.L_x_6) ;  /* 0xfffffff100507547 */ /* 0x000fea000b83ffff */
.L_x_0:
[----:B------:R-:W0:Y:S01]  /*1080*/  LDC.64 R4, c[0x0][0x390] ;  /* 0x0000e400ff047b82 */ /* 0x000e220000000a00 */
[----:B------:R-:W-:Y:S01]  /*1090*/  FSETP.GEU.AND P0, PT, R6, RZ, PT ;  /* 0x000000ff0600720b */ /* 0x000fe20003f0e000 */
[----:B------:R-:W-:-:S03]  /*10a0*/  IMAD R3, R3, UR6, R0 ;  /* 0x0000000603037c24 */ /* 0x000fc6000f8e0200 */
[----:B------:R-:W-:-:S04]  /*10b0*/  FSEL R6, R6, RZ, P0 ;  /* 0x000000ff06067208 */ /* 0x000fc80000000000 */
[----:B------:R-:W-:-:S04]  /*10c0*/  FMNMX.NAN R6, R6, 255, PT ;  /* 0x437f000006067809 */ /* 0x000fc80003820000 */
[----:B------:R-:W1:Y:S01]  /*10d0*/  F2I.U32.TRUNC.NTZ R7, R6 ;  /* 0x0000000600077305 */ /* 0x000e62000020f000 */
[----:B0-----:R-:W-:-:S05]  /*10e0*/  IMAD.WIDE R2, R3, 0x4, R4 ;  /* 0x0000000403027825 */ /* 0x001fca00078e0204 */
[----:B-1----:R-:W-:Y:S01]  /*10f0*/  STG.E desc[UR10][R2.64], R7 ;  /* 0x0000000702007986 */ /* 0x002fe2000c10190a */
[----:B------:R-:W-:Y:S05]  /*1100*/  EXIT ;  /* 0x000000000000794d */ /* 0x000fea0003800000 */
.L_x_7:
[----:B------:R-:W-:-:S00]  /*1110*/  BRA `(.L_x_7) ;  /* 0xfffffffc00fc7947 */ /* 0x000fc0000383ffff */
[----:B------:R-:W-:-:S00]  /*1120*/  NOP ;  /* 0x0000000000007918 */ /* 0x000fc00000000000 */
        /* <DEDUP_REMOVED lines=13> */
.L_x_11:


//--------------------- .text._Z19matrixMultiplyTiledPfS_S_i --------------------------
	.section	.text._Z19matrixMultiplyTiledPfS_S_i,"ax",@progbits
	.align	128
        .global         _Z19matrixMultiplyTiledPfS_S_i
        .type           _Z19matrixMultiplyTiledPfS_S_i,@function
        .size           _Z19matrixMultiplyTiledPfS_S_i,(.L_x_12 - _Z19matrixMultiplyTiledPfS_S_i)
        .other          _Z19matrixMultiplyTiledPfS_S_i,@"STO_CUDA_ENTRY STV_DEFAULT"
_Z19matrixMultiplyTiledPfS_S_i:
.text._Z19matrixMultiplyTiledPfS_S_i:
[----:B------:R-:W-:Y:S01]  /*0000*/  LDC R1, c[0x0][0x37c] ;  /* 0x0000df00ff017b82 */ /* 0x000fe20000000800 */
[----:B------:R-:W0:Y:S01]  /*0010*/  LDCU UR4, c[0x0][0x398] ;  /* 0x00007300ff0477ac */ /* 0x000e220008000800 */
[----:B------:R-:W1:Y:S01]  /*0020*/  S2R R5, SR_CTAID.Y ;  /* 0x0000000000057919 */ /* 0x000e620000002600 */
[----:B------:R-:W-:Y:S01]  /*0030*/  HFMA2 R25, -RZ, RZ, 0, 0 ;  /* 0x00000000ff197431 */ /* 0x000fe200000001ff */
[----:B------:R-:W2:Y:S01]  /*0040*/  LDCU.64 UR8, c[0x0][0x358] ;  /* 0x00006b00ff0877ac */ /* 0x000ea20008000a00 */
[----:B------:R-:W1:Y:S01]  /*0050*/  S2R R2, SR_TID.Y ;  /* 0x0000000000027919 */ /* 0x000e620000002200 */
[----:B------:R-:W3:Y:S01]  /*0060*/  S2R R10, SR_CTAID.X ;  /* 0x00000000000a7919 */ /* 0x000ee20000002500 */
[----:B------:R-:W3:Y:S01]  /*0070*/  S2R R3, SR_TID.X ;  /* 0x0000000000037919 */ /* 0x000ee20000002100 */
[----:B0-----:R-:W-:-:S04]  /*0080*/  MOV R6, UR4 ;  /* 0x0000000400067c02 */ /* 0x001fc80008000f00 */
[----:B------:R-:W-:Y:S02]  /*0090*/  ISETP.GE.AND P0, PT, R6, 0x1, PT ;  /* 0x000000010600780c */ /* 0x000fe40003f06270 */
[----:B-1----:R-:W-:Y:S02]  /*00a0*/  LEA R5, R5, R2, 0x4 ;  /* 0x0000000205057211 */ /* 0x002fe400078e20ff */
[----:B---3--:R-:W-:-:S09]  /*00b0*/  LEA R4, R10, R3, 0x4 ;  /* 0x000000030a047211 */ /* 0x008fd200078e20ff */
[----:B--2---:R-:W-:Y:S05]  /*00c0*/  @!P0 BRA `(.L_x_8) ;  /* 0x0000000400348947 */ /* 0x004fea0003800000 */
[----:B------:R-:W0:Y:S01]  /*00d0*/  S2UR UR6, SR_CgaCtaId ;  /* 0x00000000000679c3 */ /* 0x000e220000008800 */
[----:B------:R-:W-:Y:S01]  /*00e0*/  UMOV UR4, 0x400 ;  /* 0x0000040000047882 */ /* 0x000fe20000000000 */
[----:B------:R-:W-:Y:S01]  /*00f0*/  IADD3 R8, PT, PT, R6, 0xf, RZ ;  /* 0x0000000f06087810 */ /* 0x000fe20007ffe0ff */
[----:B------:R-:W-:Y:S01]  /*0100*/  UIADD3 UR5, UPT, UPT, UR4, 0x400, URZ ;  /* 0x0000040004057890 */ /* 0x000fe2000fffe0ff */
[-CC-:B------:R-:W-:Y:S01]  /*0110*/  IMAD R7, R2, R6.reuse, R3.reuse ;  /* 0x0000000602077224 */ /* 0x180fe200078e0203 */
[----:B------:R-:W-:Y:S01]  /*0120*/  MOV R25, RZ ;  /* 0x000000ff00197202 */ /* 0x000fe20000000f00 */
[----:B------:R-:W-:Y:S01]  /*0130*/  IMAD R18, R5, R6, R3 ;  /* 0x0000000605127224 */ /* 0x000fe200078e0203 */
[----:B------:R-:W-:Y:S01]  /*0140*/  SHF.R.U32.HI R8, RZ, 0x4, R8 ;  /* 0x00000004ff087819 */ /* 0x000fe20000011608 */
[----:B------:R-:W1:Y:S01]  /*0150*/  LDC R0, c[0x0][0x398] ;  /* 0x0000e600ff007b82 */ /* 0x000e620000000800 */
[----:B------:R-:W-:Y:S02]  /*0160*/  IMAD R7, R10, 0x10, R7 ;  /* 0x000000100a077824 */ /* 0x000fe400078e0207 */
[----:B------:R-:W-:-:S05]  /*0170*/  IADD3 R19, PT, PT, -R8, RZ, RZ ;  /* 0x000000ff08137210 */ /* 0x000fca0007ffe1ff */
[----:B------:R-:W2:Y:S01]  /*0180*/  LDC.64 R22, c[0x0][0x380] ;  /* 0x0000e000ff167b82 */ /* 0x000ea20000000a00 */
[----:B0-----:R-:W-:Y:S02]  /*0190*/  ULEA UR5, UR6, UR5, 0x18 ;  /* 0x0000000506057291 */ /* 0x001fe4000f8ec0ff */
[----:B------:R-:W-:-:S04]  /*01a0*/  ULEA UR4, UR6, UR4, 0x18 ;  /* 0x0000000406047291 */ /* 0x000fc8000f8ec0ff */
[----:B------:R-:W-:Y:S02]  /*01b0*/  LEA R17, R3, UR5, 0x2 ;  /* 0x0000000503117c11 */ /* 0x000fe4000f8e10ff */
[----:B------:R-:W-:-:S03]  /*01c0*/  LEA R16, R2, UR4, 0x6 ;  /* 0x0000000402107c11 */ /* 0x000fc6000f8e30ff */
[----:B------:R-:W-:Y:S01]  /*01d0*/  IMAD R21, R2, 0x40, R17 ;  /* 0x0000004002157824 */ /* 0x000fe200078e0211 */
[----:B------:R-:W-:-:S07]  /*01e0*/  LEA R20, R3, R16, 0x2 ;  /* 0x0000001003147211 */ /* 0x000fce00078e10ff */
.L_x_9:
[----:B-1----:R-:W-:Y:S01]  /*01f0*/  MOV R6, R0 ;  /* 0x0000000000067202 */ /* 0x002fe20000000f00 */
[----:B------:R-:W-:Y:S01]  /*0200*/  HFMA2 R29, -RZ, RZ, 0, 0 ;  /* 0x00000000ff1d7431 */ /* 0x000fe200000001ff */
[----:B------:R-:W-:Y:S01]  /*0210*/  MOV R24, RZ ;  /* 0x000000ff00187202 */ /* 0x000fe20000000f00 */
[----:B--2---:R-:W-:Y:S01]  /*0220*/  IMAD.WIDE R8, R18, 0x4, R22 ;  /* 0x0000000412087825 */ /* 0x004fe200078e0216 */
[-C--:B------:R-:W-:Y:S02]  /*0230*/  ISETP.GE.AND P0, PT, R2, R6.reuse, PT ;  /* 0x000000060200720c */ /* 0x080fe40003f06270 */
[-C--:B------:R-:W-:Y:S02]  /*0240*/  ISETP.GE.AND P1, PT, R3, R6.reuse, PT ;  /* 0x000000060300720c */ /* 0x080fe40003f26270 */
[-C--:B------:R-:W-:Y:S02]  /*0250*/  ISETP.GE.U32.OR P0, PT, R4, R6.reuse, P0 ;  /* 0x000000060400720c */ /* 0x080fe40000706470 */
[----:B------:R-:W-:-:S11]  /*0260*/  ISETP.GE.U32.OR P1, PT, R5, R6, P1 ;  /* 0x000000060500720c */ /* 0x000fd60000f26470 */
[----:B------:R-:W0:Y:S02]  /*0270*/  @!P0 LDC.64 R10, c[0x0][0x388] ;  /* 0x0000e200ff0a8b82 */ /* 0x000e240000000a00 */
[----:B------:R-:W2:Y:S01]  /*0280*/  @!P1 LDG.E R29, desc[UR8][R8.64] ;  /* 0x00000008081d9981 */ /* 0x000ea2000c1e1900 */
[----:B0-----:R-:W-:-:S05]  /*0290*/  @!P0 IMAD.WIDE.U32 R10, R7, 0x4, R10 ;  /* 0x00000004070a8825 */ /* 0x001fca00078e000a */
[----:B------:R-:W3:Y:S01]  /*02a0*/  @!P0 LDG.E R24, desc[UR8][R10.64] ;  /* 0x000000080a188981 */ /* 0x000ee2000c1e1900 */
[----:B------:R-:W-:-:S05]  /*02b0*/  VIADD R19, R19, 0x1 ;  /* 0x0000000113137836 */ /* 0x000fca0000000000 */
[----:B------:R-:W-:Y:S02]  /*02c0*/  ISETP.NE.AND P0, PT, R19, RZ, PT ;  /* 0x000000ff1300720c */ /* 0x000fe40003f05270 */
[----:B------:R-:W-:Y:S02]  /*02d0*/  IADD3 R18, PT, PT, R18, 0x10, RZ ;  /* 0x0000001012127810 */ /* 0x000fe40007ffe0ff */
[----:B------:R-:W-:Y:S02]  /*02e0*/  IADD3 R2, PT, PT, R2, 0x10, RZ ;  /* 0x0000001002027810 */ /* 0x000fe40007ffe0ff */
[----:B------:R-:W-:Y:S02]  /*02f0*/  IADD3 R3, PT, PT, R3, 0x10, RZ ;  /* 0x0000001003037810 */ /* 0x000fe40007ffe0ff */
[----:B------:R-:W-:Y:S01]  /*0300*/  LEA R7, R6, R7, 0x4 ;  /* 0x0000000706077211 */ /* 0x000fe200078e20ff */
[----:B--2---:R-:W-:Y:S04]  /*0310*/  STS [R20], R29 ;  /* 0x0000001d14007388 */ /* 0x004fe80000000800 */
[----:B---3--:R-:W-:Y:S01]  /*0320*/  STS [R21], R24 ;  /* 0x0000001815007388 */ /* 0x008fe20000000800 */
[----:B------:R-:W-:Y:S06]  /*0330*/  BAR.SYNC.DEFER_BLOCKING 0x0 ;  /* 0x0000000000007b1d */ /* 0x000fec0000010000 */
[----:B------:R-:W-:Y:S04]  /*0340*/  LDS R26, [R17] ;  /* 0x00000000111a7984 */ /* 0x000fe80000000800 */
[----:B------:R-:W0:Y:S04]  /*0350*/  LDS.128 R12, [R16] ;  /* 0x00000000100c7984 */ /* 0x000e280000000c00 */
[----:B------:R-:W1:Y:S04]  /*0360*/  LDS R28, [R17+0x40] ;  /* 0x00004000111c7984 */ /* 0x000e680000000800 */
[----:B------:R-:W2:Y:S04]  /*0370*/  LDS R27, [R17+0x80] ;  /* 0x00008000111b7984 */ /* 0x000ea80000000800 */
[----:B------:R-:W-:Y:S04]  /*0380*/  LDS.128 R8, [R16+0x10] ;  /* 0x0000100010087984 */ /* 0x000fe80000000c00 */
[----:B------:R-:W-:Y:S01]  /*0390*/  LDS R24, [R17+0x140] ;  /* 0x0001400011187984 */ /* 0x000fe20000000800 */
[----:B0-----:R-:W-:-:S03]  /*03a0*/  FFMA R26, R12, R26, R25 ;  /* 0x0000001a0c1a7223 */ /* 0x001fc60000000019 */
[----:B------:R-:W0:Y:S01]  /*03b0*/  LDS R12, [R17+0xc0] ;  /* 0x0000c000110c7984 */ /* 0x000e220000000800 */
[----:B-1----:R-:W-:-:S03]  /*03c0*/  FFMA R26, R28, R13, R26 ;  /* 0x0000000d1c1a7223 */ /* 0x002fc6000000001a */
[----:B------:R-:W1:Y:S04]  /*03d0*/  LDS R13, [R17+0x100] ;  /* 0x00010000110d7984 */ /* 0x000e680000000800 */
[----:B------:R-:W3:Y:S01]  /*03e0*/  LDS R25, [R17+0x180] ;  /* 0x0001800011197984 */ /* 0x000ee20000000800 */
[----:B--2---:R-:W-:-:S04]  /*03f0*/  FFMA R27, R27, R14, R26 ;  /* 0x0000000e1b1b7223 */ /* 0x004fc8000000001a */
[----:B0-----:R-:W-:Y:S02]  /*0400*/  FFMA R15, R12, R15, R27 ;  /* 0x0000000f0c0f7223 */ /* 0x001fe4000000001b */
[----:B------:R-:W-:Y:S02]  /*0410*/  LDS R27, [R17+0x200] ;  /* 0x00020000111b7984 */ /* 0x000fe40000000800 */
[----:B-1----:R-:W-:Y:S02]  /*0420*/  FFMA R13, R8, R13, R15 ;  /* 0x0000000d080d7223 */ /* 0x002fe4000000000f */
[----:B------:R-:W0:Y:S02]  /*0430*/  LDS R8, [R17+0x1c0] ;  /* 0x0001c00011087984 */ /* 0x000e240000000800 */
[----:B------:R-:W-:Y:S02]  /*0440*/  FFMA R26, R24, R9, R13 ;  /* 0x00000009181a7223 */ /* 0x000fe4000000000d */
[----:B------:R-:W1:Y:S04]  /*0450*/  LDS.128 R12, [R16+0x20] ;  /* 0x00002000100c7984 */ /* 0x000e680000000c00 */
[----:B------:R-:W2:Y:S01]  /*0460*/  LDS R24, [R17+0x240] ;  /* 0x0002400011187984 */ /* 0x000ea20000000800 */
[----:B---3--:R-:W-:-:S03]  /*0470*/  FFMA R9, R25, R10, R26 ;  /* 0x0000000a19097223 */ /* 0x008fc6000000001a */
[----:B------:R-:W3:Y:S01]  /*0480*/  LDS R25, [R17+0x280] ;  /* 0x0002800011197984 */ /* 0x000ee20000000800 */
[----:B0-----:R-:W-:-:S04]  /*0490*/  FFMA R9, R8, R11, R9 ;  /* 0x0000000b08097223 */ /* 0x001fc80000000009 */
[----:B-1----:R-:W-:Y:S02]  /*04a0*/  FFMA R9, R12, R27, R9 ;  /* 0x0000001b0c097223 */ /* 0x002fe40000000009 */
[----:B------:R-:W0:Y:S02]  /*04b0*/  LDS R12, [R17+0x2c0] ;  /* 0x0002c000110c7984 */ /* 0x000e240000000800 */
[----:B--2---:R-:W-:Y:S02]  /*04c0*/  FFMA R24, R24, R13, R9 ;  /* 0x0000000d18187223 */ /* 0x004fe40000000009 */
[----:B------:R-:W-:Y:S04]  /*04d0*/  LDS R13, [R17+0x300] ;  /* 0x00030000110d7984 */ /* 0x000fe80000000800 */
[----:B------:R-:W1:Y:S01]  /*04e0*/  LDS.128 R8, [R16+0x30] ;  /* 0x0000300010087984 */ /* 0x000e620000000c00 */
[----:B---3--:R-:W-:-:S03]  /*04f0*/  FFMA R25, R25, R14, R24 ;  /* 0x0000000e19197223 */ /* 0x008fc60000000018 */
[----:B------:R-:W2:Y:S04]  /*0500*/  LDS R27, [R17+0x340] ;  /* 0x00034000111b7984 */ /* 0x000ea80000000800 */
[----:B------:R-:W3:Y:S04]  /*0510*/  LDS R24, [R17+0x380] ;  /* 0x0003800011187984 */ /* 0x000ee80000000800 */
[----:B------:R-:W4:Y:S01]  /*0520*/  LDS R14, [R17+0x3c0] ;  /* 0x0003c000110e7984 */ /* 0x000f220000000800 */
[----:B0-----:R-:W-:-:S04]  /*0530*/  FFMA R15, R12, R15, R25 ;  /* 0x0000000f0c0f7223 */ /* 0x001fc80000000019 */
[----:B-1----:R-:W-:-:S04]  /*0540*/  FFMA R8, R8, R13, R15 ;  /* 0x0000000d08087223 */ /* 0x002fc8000000000f */
[----:B--2---:R-:W-:-:S04]  /*0550*/  FFMA R9, R27, R9, R8 ;  /* 0x000000091b097223 */ /* 0x004fc80000000008 */
[----:B---3--:R-:W-:-:S04]  /*0560*/  FFMA R9, R24, R10, R9 ;  /* 0x0000000a18097223 */ /* 0x008fc80000000009 */
[----:B----4-:R-:W-:Y:S01]  /*0570*/  FFMA R25, R14, R11, R9 ;  /* 0x0000000b0e197223 */ /* 0x010fe20000000009 */
[----:B------:R-:W-:Y:S06]  /*0580*/  BAR.SYNC.DEFER_BLOCKING 0x0 ;  /* 0x0000000000007b1d */ /* 0x000fec0000010000 */
[----:B------:R-:W-:Y:S05]  /*0590*/  @P0 BRA `(.L_x_9) ;  /* 0xfffffffc00140947 */ /* 0x000fea000383ffff */
.L_x_8:
[----:B------:R-:W-:-:S04]  /*05a0*/  VIMNMX R3, PT, PT, R5, R4, !PT ;  /* 0x0000000405037248 */ /* 0x000fc80007fe0100 */
[----:B------:R-:W-:-:S13]  /*05b0*/  ISETP.GE.AND P0, PT, R3, R6, PT ;  /* 0x000000060300720c */ /* 0x000fda0003f06270 */
[----:B------:R-:W-:Y:S05]  /*05c0*/  @P0 EXIT ;  /* 0x000000000000094d */ /* 0x000fea0003800000 */
[----:B------:R-:W0:Y:S01]  /*05d0*/  LDC.64 R2, c[0x0][0x390] ;  /* 0x0000e400ff027b82 */ /* 0x000e220000000a00 */
[----:B------:R-:W-:-:S04]  /*05e0*/  IMAD R5, R5, R6, R4 ;  /* 0x0000000605057224 */ /* 0x000fc800078e0204 */
[----:B0-----:R-:W-:-:S05]  /*05f0*/  IMAD.WIDE.U32 R2, R5, 0x4, R2 ;  /* 0x0000000405027825 */ /* 0x001fca00078e0002 */
[----:B------:R-:W-:Y:S01]  /*0600*/  STG.E desc[UR8][R2.64], R25 ;  /* 0x0000001902007986 */ /* 0x000fe2000c101908 */
[----:B------:R-:W-:Y:S05]  /*0610*/  EXIT ;  /* 0x000000000000794d */ /* 0x000fea0003800000 */
.L_x_10:
        /* <DEDUP_REMOVED lines=14> */
.L_x_12:


//--------------------- .nv.shared.reserved.0     --------------------------
	.section	.nv.shared.reserved.0,"aw",@nobits
	.weak		__nv_reservedSMEM_offset_0_alias
	.size		__nv_reservedSMEM_offset_0_alias, 0, 64
	.other		__nv_reservedSMEM_offset_0_alias,@"STO_CUDA_RESERVED_SHARED STV_DEFAULT"
__nv_reservedSMEM_offset_0_alias:
	.zero		0
	.zero		64


//--------------------- .nv.shared._Z19matrixMultiplyTiledPfS_S_i --------------------------
	.section	.nv.shared._Z19matrixMultiplyTiledPfS_S_i,"aw",@nobits
	.sectionflags	@""
	.align	4
.nv.shared._Z19matrixMultiplyTiledPfS_S_i:
	.zero		3072


//--------------------- .nv.constant0._Z14convolutionGPUPjPfS_ii --------------------------
	.section	.nv.constant0._Z14convolutionGPUPjPfS_ii,"a",@progbits
	.sectionflags	@""
	.align	4
.nv.constant0._Z14convolutionGPUPjPfS_ii:
	.zero		928


//--------------------- .nv.constant0._Z19matrixMultiplyTiledPfS_S_i --------------------------
	.section	.nv.constant0._Z19matrixMultiplyTiledPfS_S_i,"a",@progbits
	.sectionflags	@""
	.align	4
.nv.constant0._Z19matrixMultiplyTiledPfS_S_i:
	.zero		924


//--------------------- SYMBOLS --------------------------

	.type		.nv.reservedSmem.offset0,@object
	.size		.nv.reservedSmem.offset0,0x4
	.type		.nv.reservedSmem.cap,@object
	.size		.nv.reservedSmem.cap,0x4
